	.target	sm_90a

	.elftype	@"ET_EXEC"


//--------------------- .note.nv.tkinfo           --------------------------
	.section	.note.nv.tkinfo,"",@"SHT_NOTE"
	.sectionflags	@"SHF_NOTE_NV_TKINFO"
	.tkinfo
        /*0018*/ 	.word	0x00000002
        /*0030*/ 	.string	""
        /*0030*/ 	.string	"ptxas"
        /*0030*/ 	.string	"Cuda compilation tools, release 13.0, V13.0.88"
        /*0030*/ 	.string	"Build cuda_13.0.r13.0/compiler.36424714_0"
        /*0030*/ 	.string	"-v  -suppress-debug-info  -lineinfo  -arch sm_90a "



//--------------------- .note.nv.cuinfo           --------------------------
	.section	.note.nv.cuinfo,"",@"SHT_NOTE"
	.sectionflags	@"SHF_NOTE_NV_CUINFO"
        /*0018*/ 	.short	0x0002
        /*001a*/ 	.short	0x005a
        /*001c*/ 	.short	0x0082
	.zero		2


//--------------------- .nv.info                  --------------------------
	.section	.nv.info,"",@"SHT_CUDA_INFO"
	.align	4


	//----- nvinfo : EIATTR_REGCOUNT
	.align		4
        /*0000*/ 	.byte	0x04, 0x2f
        /*0002*/ 	.short	(.L_1 - .L_0)
	.align		4
.L_0:
        /*0004*/ 	.word	index@(gluon_wgmma)
        /*0008*/ 	.word	0x000000ff


	//----- nvinfo : EIATTR_FRAME_SIZE
	.align		4
.L_1:
        /*000c*/ 	.byte	0x04, 0x11
        /*000e*/ 	.short	(.L_3 - .L_2)
	.align		4
.L_2:
        /*0010*/ 	.word	index@(gluon_wgmma)
        /*0014*/ 	.word	0x00000200


	//----- nvinfo : EIATTR_MIN_STACK_SIZE
	.align		4
.L_3:
        /*0018*/ 	.byte	0x04, 0x12
        /*001a*/ 	.short	(.L_5 - .L_4)
	.align		4
.L_4:
        /*001c*/ 	.word	index@(gluon_wgmma)
        /*0020*/ 	.word	0x00000200
.L_5:


//--------------------- .nv.compat                --------------------------
	.section	.nv.compat,"",@"SHT_CUDA_COMPAT_INFO"
	.align	4
        /*0000*/ 	.byte	0x02, 0x09, 0x01, 0x00, 0x02, 0x02, 0x04, 0x00, 0x02, 0x05, 0x05, 0x00, 0x03, 0x07, 0x01, 0x01
        /*0010*/ 	.byte	0x02, 0x03, 0x03, 0x00, 0x02, 0x06, 0x01, 0x00, 0x04, 0x0b, 0x08, 0x00, 0x00, 0x00, 0x00, 0x00
        /*0020*/ 	.byte	0x00, 0x00, 0x00, 0x00


//--------------------- .nv.info.gluon_wgmma      --------------------------
	.section	.nv.info.gluon_wgmma,"",@"SHT_CUDA_INFO"
	.sectionflags	@""
	.align	4


	//----- nvinfo : EIATTR_CUDA_API_VERSION
	.align		4
        /*0000*/ 	.byte	0x04, 0x37
        /*0002*/ 	.short	(.L_7 - .L_6)
.L_6:
        /*0004*/ 	.word	0x00000082


	//----- nvinfo : EIATTR_KPARAM_INFO
	.align		4
.L_7:
        /*0008*/ 	.byte	0x04, 0x17
        /*000a*/ 	.short	(.L_9 - .L_8)
.L_8:
        /*000c*/ 	.word	0x00000000
        /*0010*/ 	.short	0x000a
        /*0012*/ 	.short	0x0048
        /*0014*/ 	.byte	0x00, 0xf4, 0x21, 0x00


	//----- nvinfo : EIATTR_KPARAM_INFO
	.align		4
.L_9:
        /*0018*/ 	.byte	0x04, 0x17
        /*001a*/ 	.short	(.L_11 - .L_10)
.L_10:
        /*001c*/ 	.word	0x00000000
        /*0020*/ 	.short	0x0009
        /*0022*/ 	.short	0x0040
        /*0024*/ 	.byte	0x00, 0xf4, 0x21, 0x00


	//----- nvinfo : EIATTR_KPARAM_INFO
	.align		4
.L_11:
        /*0028*/ 	.byte	0x04, 0x17
        /*002a*/ 	.short	(.L_13 - .L_12)
.L_12:
        /*002c*/ 	.word	0x00000000
        /*0030*/ 	.short	0x0008
        /*0032*/ 	.short	0x0038
        /*0034*/ 	.byte	0x00, 0xf0, 0x21, 0x00


	//----- nvinfo : EIATTR_KPARAM_INFO
	.align		4
.L_13:
        /*0038*/ 	.byte	0x04, 0x17
        /*003a*/ 	.short	(.L_15 - .L_14)
.L_14:
        /*003c*/ 	.word	0x00000000
        /*0040*/ 	.short	0x0007
        /*0042*/ 	.short	0x0030
        /*0044*/ 	.byte	0x00, 0xf0, 0x21, 0x00


	//----- nvinfo : EIATTR_KPARAM_INFO
	.align		4
.L_15:
        /*0048*/ 	.byte	0x04, 0x17
        /*004a*/ 	.short	(.L_17 - .L_16)
.L_16:
        /*004c*/ 	.word	0x00000000
        /*0050*/ 	.short	0x0006
        /*0052*/ 	.short	0x0028
        /*0054*/ 	.byte	0x00, 0xf0, 0x21, 0x00


	//----- nvinfo : EIATTR_KPARAM_INFO
	.align		4
.L_17:
        /*0058*/ 	.byte	0x04, 0x17
        /*005a*/ 	.short	(.L_19 - .L_18)
.L_18:
        /*005c*/ 	.word	0x00000000
        /*0060*/ 	.short	0x0005
        /*0062*/ 	.short	0x0020
        /*0064*/ 	.byte	0x00, 0xf0, 0x11, 0x00


	//----- nvinfo : EIATTR_KPARAM_INFO
	.align		4
.L_19:
        /*0068*/ 	.byte	0x04, 0x17
        /*006a*/ 	.short	(.L_21 - .L_20)
.L_20:
        /*006c*/ 	.word	0x00000000
        /*0070*/ 	.short	0x0004
        /*0072*/ 	.short	0x001c
        /*0074*/ 	.byte	0x00, 0xf0, 0x11, 0x00


	//----- nvinfo : EIATTR_KPARAM_INFO
	.align		4
.L_21:
        /*0078*/ 	.byte	0x04, 0x17
        /*007a*/ 	.short	(.L_23 - .L_22)
.L_22:
        /*007c*/ 	.word	0x00000000
        /*0080*/ 	.short	0x0003
        /*0082*/ 	.short	0x0018
        /*0084*/ 	.byte	0x00, 0xf0, 0x11, 0x00


	//----- nvinfo : EIATTR_KPARAM_INFO
	.align		4
.L_23:
        /*0088*/ 	.byte	0x04, 0x17
        /*008a*/ 	.short	(.L_25 - .L_24)
.L_24:
        /*008c*/ 	.word	0x00000000
        /*0090*/ 	.short	0x0002
        /*0092*/ 	.short	0x0010
        /*0094*/ 	.byte	0x00, 0xf4, 0x21, 0x00


	//----- nvinfo : EIATTR_KPARAM_INFO
	.align		4
.L_25:
        /*0098*/ 	.byte	0x04, 0x17
        /*009a*/ 	.short	(.L_27 - .L_26)
.L_26:
        /*009c*/ 	.word	0x00000000
        /*00a0*/ 	.short	0x0001
        /*00a2*/ 	.short	0x0008
        /*00a4*/ 	.byte	0x00, 0xf4, 0x21, 0x00


	//----- nvinfo : EIATTR_KPARAM_INFO
	.align		4
.L_27:
        /*00a8*/ 	.byte	0x04, 0x17
        /*00aa*/ 	.short	(.L_29 - .L_28)
.L_28:
        /*00ac*/ 	.word	0x00000000
        /*00b0*/ 	.short	0x0000
        /*00b2*/ 	.short	0x0000
        /*00b4*/ 	.byte	0x00, 0xf4, 0x21, 0x00


	//----- nvinfo : EIATTR_SPARSE_MMA_MASK
	.align		4
.L_29:
        /*00b8*/ 	.byte	0x03, 0x50
        /*00ba*/ 	.short	0x0000


	//----- nvinfo : EIATTR_MAXREG_COUNT
	.align		4
        /*00bc*/ 	.byte	0x03, 0x1b
        /*00be*/ 	.short	0x00ff


	//----- nvinfo : EIATTR_NUM_BARRIERS
	.align		4
        /*00c0*/ 	.byte	0x02, 0x4c
        /*00c2*/ 	.byte	0x01
	.zero		1


	//----- nvinfo : EIATTR_ANNOTATIONS
	.align		4
        /*00c4*/ 	.byte	0x04, 0x55
        /*00c6*/ 	.short	(.L_31 - .L_30)


	//   ....[0]....
.L_30:
        /*00c8*/ 	.word	0x00000001
        /*00cc*/ 	.byte	0x70, 0x11, 0x00, 0x00, 0x01, 0x00, 0x00, 0x00, 0xb0, 0x11, 0x00, 0x00, 0x01, 0x00, 0x00, 0x00
        /* <DEDUP_REMOVED lines=162> */
        /*0afc*/ 	.byte	0x80, 0x3b, 0x00, 0x00, 0x01, 0x00, 0x00, 0x00, 0xb0, 0x3b, 0x00, 0x00


	//----- nvinfo : EIATTR_MERCURY_ISA_VERSION
	.align		4
.L_31:
        /*0b08*/ 	.byte	0x03, 0x5f
        /*0b0a*/ 	.short	0x0101


	//----- nvinfo : EIATTR_INT_WARP_WIDE_INSTR_OFFSETS
	.align		4
        /*0b0c*/ 	.byte	0x04, 0x31
        /*0b0e*/ 	.short	(.L_33 - .L_32)


	//   ....[0]....
.L_32:
        /*0b10*/ 	.word	0x00001c50


	//   ....[1]....
        /*0b14*/ 	.word	0x00001c70


	//   ....[2]....
        /*0b18*/ 	.word	0x00001c80


	//   ....[3]....
        /*0b1c*/ 	.word	0x00001c90


	//   ....[4]....
        /*0b20*/ 	.word	0x00001da0


	//   ....[5]....
        /*0b24*/ 	.word	0x00002970


	//   ....[6]....
        /*0b28*/ 	.word	0x00002980


	//   ....[7]....
        /*0b2c*/ 	.word	0x000029f0


	//   ....[8]....
        /*0b30*/ 	.word	0x00002a00


	//   ....[9]....
        /*0b34*/ 	.word	0x00003dd0


	//   ....[10]....
        /*0b38*/ 	.word	0x00003df0


	//----- nvinfo : EIATTR_COOP_GROUP_MASK_REGIDS
	.align		4
.L_33:
        /*0b3c*/ 	.byte	0x04, 0x29
        /*0b3e*/ 	.short	(.L_35 - .L_34)


	//   ....[0]....
.L_34:
        /*0b40*/ 	.word	0xffffffff


	//   ....[1]....
        /*0b44*/ 	.word	0xffffffff


	//   ....[2]....
        /*0b48*/ 	.word	0xffffffff


	//----- nvinfo : EIATTR_COOP_GROUP_INSTR_OFFSETS
	.align		4
.L_35:
        /*0b4c*/ 	.byte	0x04, 0x28
        /*0b4e*/ 	.short	(.L_37 - .L_36)


	//   ....[0]....
.L_36:
        /*0b50*/ 	.word	0x00000160


	//   ....[1]....
        /*0b54*/ 	.word	0x00000710


	//   ....[2]....
        /*0b58*/ 	.word	0x00000d00


	//----- nvinfo : EIATTR_MBARRIER_INSTR_OFFSETS
	.align		4
.L_37:
        /*0b5c*/ 	.byte	0x04, 0x39
        /*0b5e*/ 	.short	(.L_39 - .L_38)


	//   ....[0]....
.L_38:
        /*0b60*/ 	.word	0x00001e00
        /*0b64*/ 	.word	0x000000ff
        /*0b68*/ 	.word	0x00018000
        /*0b6c*/ 	.short	0x0100
        /*0b6e*/ 	.byte	0x18
	.zero		1


	//   ....[1]....
        /*0b70*/ 	.word	0x00001e40
        /*0b74*/ 	.word	0x000000ff
        /*0b78*/ 	.word	0x00018008
        /*0b7c*/ 	.short	0x0100
        /*0b7e*/ 	.byte	0x18
	.zero		1


	//   ....[2]....
        /*0b80*/ 	.word	0x00001e60
        /*0b84*/ 	.word	0x000000ff
        /*0b88*/ 	.word	0x00018010
        /*0b8c*/ 	.short	0x0100
        /*0b8e*/ 	.byte	0x18
	.zero		1


	//   ....[3]....
        /*0b90*/ 	.word	0x00001e80
        /*0b94*/ 	.word	0x000000ff
        /*0b98*/ 	.word	0x00018018
        /*0b9c*/ 	.short	0x0100
        /*0b9e*/ 	.byte	0x18
	.zero		1


	//   ....[4]....
        /*0ba0*/ 	.word	0x00002ab0
        /*0ba4*/ 	.word	0x000000ff
        /*0ba8*/ 	.word	0x00018000
        /*0bac*/ 	.short	0x010a
        /*0bae*/ 	.byte	0x12
	.zero		1


	//   ....[5]....
        /*0bb0*/ 	.word	0x000036c0
        /*0bb4*/ 	.word	0x000000ff
        /*0bb8*/ 	.word	0x00018000
        /*0bbc*/ 	.short	0x0108
        /*0bbe*/ 	.byte	0x18
	.zero		1


	//   ....[6]....
        /*0bc0*/ 	.word	0x00003730
        /*0bc4*/ 	.word	0x000000ff
        /*0bc8*/ 	.word	0x00018008
        /*0bcc*/ 	.short	0x0108
        /*0bce*/ 	.byte	0x18
	.zero		1


	//   ....[7]....
        /*0bd0*/ 	.word	0x000037b0
        /*0bd4*/ 	.word	0x000000ff
        /*0bd8*/ 	.word	0x00018010
        /*0bdc*/ 	.short	0x0108
        /*0bde*/ 	.byte	0x18
	.zero		1


	//   ....[8]....
        /*0be0*/ 	.word	0x00003bd0
        /*0be4*/ 	.word	0x000000ff
        /*0be8*/ 	.word	0x00018018
        /*0bec*/ 	.short	0x0108
        /*0bee*/ 	.byte	0x18
	.zero		1


	//   ....[9]....
        /*0bf0*/ 	.word	0x000047a0
        /*0bf4*/ 	.word	0x000000ff
        /*0bf8*/ 	.word	0x00018000
        /*0bfc*/ 	.short	0x010a
        /*0bfe*/ 	.byte	0x12
	.zero		1


	//----- nvinfo : EIATTR_NUM_MBARRIERS
	.align		4
.L_39:
        /*0c00*/ 	.byte	0x03, 0x38
        /*0c02*/ 	.short	0x0004


	//----- nvinfo : EIATTR_EXIT_INSTR_OFFSETS
	.align		4
        /*0c04*/ 	.byte	0x04, 0x1c
        /*0c06*/ 	.short	(.L_41 - .L_40)


	//   ....[0]....
.L_40:
        /*0c08*/ 	.word	0x00004790


	//----- nvinfo : EIATTR_REQNTID
	.align		4
.L_41:
        /*0c0c*/ 	.byte	0x04, 0x10
        /*0c0e*/ 	.short	(.L_43 - .L_42)
.L_42:
        /*0c10*/ 	.word	0x00000080
        /*0c14*/ 	.word	0x00000001
        /*0c18*/ 	.word	0x00000001


	//----- nvinfo : EIATTR_CRS_STACK_SIZE
	.align		4
.L_43:
        /*0c1c*/ 	.byte	0x04, 0x1e
        /*0c1e*/ 	.short	(.L_45 - .L_44)
.L_44:
        /*0c20*/ 	.word	0x00000000


	//----- nvinfo : EIATTR_CBANK_PARAM_SIZE
	.align		4
.L_45:
        /*0c24*/ 	.byte	0x03, 0x19
        /*0c26*/ 	.short	0x0050


	//----- nvinfo : EIATTR_PARAM_CBANK
	.align		4
        /*0c28*/ 	.byte	0x04, 0x0a
        /*0c2a*/ 	.short	(.L_47 - .L_46)
	.align		4
.L_46:
        /*0c2c*/ 	.word	index@(.nv.constant0.gluon_wgmma)
        /*0c30*/ 	.short	0x0210
        /*0c32*/ 	.short	0x0050


	//----- nvinfo : EIATTR_SW_WAR
	.align		4
.L_47:
        /*0c34*/ 	.byte	0x04, 0x36
        /*0c36*/ 	.short	(.L_49 - .L_48)
.L_48:
        /*0c38*/ 	.word	0x00000008
.L_49:


//--------------------- .nv.callgraph             --------------------------
	.section	.nv.callgraph,"",@"SHT_CUDA_CALLGRAPH"
	.align	4
	.sectionentsize	8
	.align		4
        /*0000*/ 	.word	0x00000000
	.align		4
        /*0004*/ 	.word	0xffffffff
	.align		4
        /*0008*/ 	.word	0x00000000
	.align		4
        /*000c*/ 	.word	0xfffffffe
	.align		4
        /*0010*/ 	.word	0x00000000
	.align		4
        /*0014*/ 	.word	0xfffffffd
	.align		4
        /*0018*/ 	.word	0x00000000
	.align		4
        /*001c*/ 	.word	0xfffffffc


//--------------------- .text.gluon_wgmma         --------------------------
	.section	.text.gluon_wgmma,"ax",@progbits
	.align	128
        .global         gluon_wgmma
        .type           gluon_wgmma,@function
        .size           gluon_wgmma,(.L_x_52 - gluon_wgmma)
        .other          gluon_wgmma,@"STO_CUDA_ENTRY STV_DEFAULT"
gluon_wgmma:
.text.gluon_wgmma:
[----:B------:R-:W1:Y:S01]  /*0000*/  LDC R1, c[0x0][0x28] ;  /* 0x00000a00ff017b82 */ /* 0x000e620000000800 */
[----:B------:R-:W2:Y:S07]  /*0010*/  S2R R3, SR_TID.X ;  /* 0x0000000000037919 */ /* 0x000eae0000002100 */
[----:B------:R-:W3:Y:S01]  /*0020*/  S2UR UR4, SR_CgaCtaId ;  /* 0x00000000000479c3 */ /* 0x000ee20000008800 */
[----:B------:R-:W-:Y:S01]  /*0030*/  UMOV UR24, 0x400 ;  /* 0x0000040000187882 */ /* 0x000fe20000000000 */
[----:B------:R-:W-:Y:S01]  /*0040*/  ULDC UR6, c[0x0][0xc] ;  /* 0x0000030000067ab9 */ /* 0x000fe20000000800 */
[----:B------:R-:W-:Y:S01]  /*0050*/  ULDC.64 UR30, c[0x0][0x250] ;  /* 0x00009400001e7ab9 */ /* 0x000fe20000000a00 */
[----:B------:R-:W-:Y:S01]  /*0060*/  BSSY B0, `(.L_x_0) ;  /* 0x0000020000007945 */ /* 0x000fe20003800000 */
[----:B-1----:R-:W-:-:S03]  /*0070*/  VIADD R1, R1, 0xfffffe00 ;  /* 0xfffffe0001017836 */ /* 0x002fc60000000000 */
[----:B------:R-:W1:Y:S08]  /*0080*/  LDC R6, c[0x0][0x228] ;  /* 0x00008a00ff067b82 */ /* 0x000e700000000800 */
[----:B------:R-:W4:Y:S08]  /*0090*/  LDC R13, c[0x0][0x230] ;  /* 0x00008c00ff0d7b82 */ /* 0x000f300000000800 */
[----:B------:R-:W-:Y:S01]  /*00a0*/  S2UR UR25, SR_CTAID.Y ;  /* 0x00000000001979c3 */ /* 0x000fe20000002600 */
[----:B---3--:R-:W-:-:S03]  /*00b0*/  ULEA UR24, UR4, UR24, 0x18 ;  /* 0x0000001804187291 */ /* 0x008fc6000f8ec03f */
[----:B------:R-:W-:Y:S01]  /*00c0*/  ULDC UR4, c[0x0][0x10] ;  /* 0x0000040000047ab9 */ /* 0x000fe20000000800 */
[----:B--2---:R-:W-:-:S03]  /*00d0*/  LOP3.LUT R2, R3, 0x7f, RZ, 0xc0, !PT ;  /* 0x0000007f03027812 */ /* 0x004fc600078ec0ff */
[----:B------:R-:W2:Y:S01]  /*00e0*/  S2UR UR5, SR_CTAID.Z ;  /* 0x00000000000579c3 */ /* 0x000ea20000002700 */
[----:B-1----:R-:W-:Y:S01]  /*00f0*/  VIADD R6, R6, 0xffffffff ;  /* 0xffffffff06067836 */ /* 0x002fe20000000000 */
[C---:B------:R-:W-:Y:S02]  /*0100*/  ISETP.GE.U32.AND P0, PT, R2.reuse, 0x20, PT ;  /* 0x000000200200780c */ /* 0x040fe40003f06070 */
[C---:B------:R-:W-:Y:S02]  /*0110*/  ISETP.NE.U32.AND P2, PT, R2.reuse, RZ, PT ;  /* 0x000000ff0200720c */ /* 0x040fe40003f45070 */
[----:B------:R-:W-:Y:S02]  /*0120*/  LEA R12, R2, UR24, 0x2 ;  /* 0x00000018020c7c11 */ /* 0x000fe4000f8e10ff */
[----:B------:R-:W1:Y:S01]  /*0130*/  S2UR UR36, SR_CTAID.X ;  /* 0x00000000002479c3 */ /* 0x000e620000002500 */
[----:B----4-:R-:W-:-:S06]  /*0140*/  VIADD R9, R13, 0xffffffff ;  /* 0xffffffff0d097836 */ /* 0x010fcc0000000000 */
[----:B------:R3:W-:Y:S01]  /*0150*/  @!P0 STS [R12], RZ ;  /* 0x000000ff0c008388 */ /* 0x0007e20000000800 */
[----:B------:R-:W-:-:S03]  /*0160*/  NOP ;  /* 0x0000000000007918 */ /* 0x000fc60000000000 */
[----:B------:R3:W-:Y:S01]  /*0170*/  @!P2 STS [UR24+0x24], R6 ;  /* 0x00002406ff00a988 */ /* 0x0007e20008000818 */
[----:B--2---:R-:W-:-:S03]  /*0180*/  UIMAD UR4, UR5, UR4, UR25 ;  /* 0x00000004050472a4 */ /* 0x004fc6000f8e0219 */
[----:B------:R3:W-:Y:S01]  /*0190*/  @!P2 STS [UR24+0x20], R9 ;  /* 0x00002009ff00a988 */ /* 0x0007e20008000818 */
[----:B-1----:R-:W-:-:S04]  /*01a0*/  UIMAD UR4, UR4, UR6, UR36 ;  /* 0x00000006040472a4 */ /* 0x002fc8000f8e0224 */
[----:B------:R-:W-:-:S03]  /*01b0*/  UIMAD UR5, UR4, 0x180, URZ ;  /* 0x00000180040578a4 */ /* 0x000fc6000f8e023f */
[----:B------:R-:W-:Y:S01]  /*01c0*/  UMOV UR4, URZ ;  /* 0x0000003f00047c82 */ /* 0x000fe20008000000 */
[----:B------:R-:W-:-:S04]  /*01d0*/  UIADD3 UR26, UP0, UR5, UR30, URZ ;  /* 0x0000001e051a7290 */ /* 0x000fc8000ff1e03f */
[----:B------:R-:W-:Y:S01]  /*01e0*/  ULEA.HI.X.SX32 UR27, UR5, UR31, 0x1, UP0 ;  /* 0x0000001f051b7291 */ /* 0x000fe200080f0e3f */
[----:B---3--:R-:W-:Y:S11]  /*01f0*/  @P2 BRA `(.L_x_1) ;  /* 0x0000000000182947 */ /* 0x008ff60003800000 */
[----:B------:R-:W1:Y:S01]  /*0200*/  LDS R0, [UR24+0x8] ;  /* 0x00000818ff007984 */ /* 0x000e620008000800 */
[----:B------:R-:W2:Y:S01]  /*0210*/  LDC.64 R10, c[0x0][0x210] ;  /* 0x00008400ff0a7b82 */ /* 0x000ea20000000a00 */
[----:B------:R-:W-:Y:S02]  /*0220*/  IMAD.MOV.U32 R5, RZ, RZ, 0x70 ;  /* 0x00000070ff057424 */ /* 0x000fe400078e00ff */
[----:B--2---:R2:W-:Y:S03]  /*0230*/  STS.64 [UR24], R10 ;  /* 0x0000000aff007988 */ /* 0x0045e60008000a18 */
[----:B-1----:R-:W-:-:S05]  /*0240*/  LOP3.LUT R0, R0, 0x10, R5, 0xd8, !PT ;  /* 0x0000001000007812 */ /* 0x002fca00078ed805 */
[----:B------:R2:W-:Y:S02]  /*0250*/  STS [UR24+0x8], R0 ;  /* 0x00000800ff007988 */ /* 0x0005e40008000818 */
.L_x_1:
[----:B------:R-:W-:Y:S05]  /*0260*/  BSYNC B0 ;  /* 0x0000000000007941 */ /* 0x000fea0003800000 */
.L_x_0:
[----:B------:R-:W-:Y:S04]  /*0270*/  BSSY B0, `(.L_x_2) ;  /* 0x000000a000007945 */ /* 0x000fe80003800000 */
[----:B------:R-:W-:Y:S05]  /*0280*/  @P2 BRA `(.L_x_3) ;  /* 0x0000000000202947 */ /* 0x000fea0003800000 */
[----:B--2---:R-:W1:Y:S01]  /*0290*/  LDS R0, [UR24+0x34] ;  /* 0x00003418ff007984 */ /* 0x004e620008000800 */
[----:B------:R-:W-:Y:S02]  /*02a0*/  IMAD.MOV.U32 R5, RZ, RZ, 0x1f000000 ;  /* 0x1f000000ff057424 */ /* 0x000fe400078e00ff */
[----:B------:R-:W-:Y:S01]  /*02b0*/  @!P2 IMAD.MOV.U32 R4, RZ, RZ, 0xff ;  /* 0x000000ffff04a424 */ /* 0x000fe200078e00ff */
[----:B------:R-:W2:Y:S02]  /*02c0*/  @!P2 LDS R7, [UR24+0x38] ;  /* 0x00003818ff07a984 */ /* 0x000ea40008000800 */
[----:B-1----:R-:W-:Y:S02]  /*02d0*/  LOP3.LUT R0, R0, 0xff000000, R5, 0xb8, !PT ;  /* 0xff00000000007812 */ /* 0x002fe400078eb805 */
[----:B--2---:R-:W-:-:S03]  /*02e0*/  @!P2 LOP3.LUT R4, R7, 0xff, R4, 0xb8, !PT ;  /* 0x000000ff0704a812 */ /* 0x004fc600078eb804 */
[----:B------:R1:W-:Y:S04]  /*02f0*/  STS [UR24+0x34], R0 ;  /* 0x00003400ff007988 */ /* 0x0003e80008000818 */
[----:B------:R1:W-:Y:S02]  /*0300*/  @!P2 STS [UR24+0x38], R4 ;  /* 0x00003804ff00a988 */ /* 0x0003e40008000818 */
.L_x_3:
[----:B------:R-:W-:Y:S05]  /*0310*/  BSYNC B0 ;  /* 0x0000000000007941 */ /* 0x000fea0003800000 */
.L_x_2:
[----:B------:R-:W-:Y:S04]  /*0320*/  BSSY B0, `(.L_x_4) ;  /* 0x000000e000007945 */ /* 0x000fe80003800000 */
[----:B------:R-:W-:Y:S05]  /*0330*/  @P2 BRA `(.L_x_5) ;  /* 0x0000000000302947 */ /* 0x000fea0003800000 */
[----:B-1----:R-:W1:Y:S01]  /*0340*/  LDS R4, [UR24+0x34] ;  /* 0x00003418ff047984 */ /* 0x002e620008000800 */
[----:B--2---:R-:W2:Y:S03]  /*0350*/  LDC.64 R10, c[0x0][0x238] ;  /* 0x00008e00ff0a7b82 */ /* 0x004ea60000000a00 */
[----:B------:R-:W3:Y:S01]  /*0360*/  LDS R0, [UR24+0x1c] ;  /* 0x00001c18ff007984 */ /* 0x000ee20008000800 */
[C---:B--2---:R-:W-:Y:S01]  /*0370*/  SHF.L.U64.HI R8, R10.reuse, 0x1, R11 ;  /* 0x000000010a087819 */ /* 0x044fe2000001020b */
[----:B------:R-:W-:-:S03]  /*0380*/  IMAD.SHL.U32 R5, R10, 0x2, RZ ;  /* 0x000000020a057824 */ /* 0x000fc600078e00ff */
[--C-:B------:R-:W-:Y:S02]  /*0390*/  SHF.R.U32.HI R7, RZ, 0x4, R8.reuse ;  /* 0x00000004ff077819 */ /* 0x100fe40000011608 */
[----:B------:R-:W-:-:S05]  /*03a0*/  SHF.R.U64 R5, R5, 0x4, R8 ;  /* 0x0000000405057819 */ /* 0x000fca0000001208 */
[----:B------:R4:W-:Y:S01]  /*03b0*/  STS [UR24+0xc], R5 ;  /* 0x00000c05ff007988 */ /* 0x0009e20008000818 */
[----:B-1----:R-:W-:Y:S02]  /*03c0*/  LOP3.LUT R4, R4, 0x7, RZ, 0xb8, !PT ;  /* 0x0000000704047812 */ /* 0x002fe400078eb8ff */
[----:B---3--:R-:W-:-:S03]  /*03d0*/  LOP3.LUT R0, R0, 0xf, R7, 0xb8, !PT ;  /* 0x0000000f00007812 */ /* 0x008fc600078eb807 */
[----:B------:R4:W-:Y:S04]  /*03e0*/  STS [UR24+0x34], R4 ;  /* 0x00003404ff007988 */ /* 0x0009e80008000818 */
[----:B------:R4:W-:Y:S02]  /*03f0*/  STS [UR24+0x1c], R0 ;  /* 0x00001c00ff007988 */ /* 0x0009e40008000818 */
.L_x_5:
[----:B------:R-:W-:Y:S05]  /*0400*/  BSYNC B0 ;  /* 0x0000000000007941 */ /* 0x000fea0003800000 */
.L_x_4:
[----:B------:R-:W-:Y:S04]  /*0410*/  BSSY B1, `(.L_x_6) ;  /* 0x000001a000017945 */ /* 0x000fe80003800000 */
[----:B------:R-:W-:Y:S04]  /*0420*/  BSSY B0, `(.L_x_7) ;  /* 0x0000015000007945 */ /* 0x000fe80003800000 */
[----:B------:R-:W-:Y:S05]  /*0430*/  @P2 BRA `(.L_x_8) ;  /* 0x0000000000202947 */ /* 0x000fea0003800000 */
[----:B-12-4-:R-:W1:Y:S02]  /*0440*/  LDS R0, [UR24+0x34] ;  /* 0x00003418ff007984 */ /* 0x016e640008000800 */
[----:B-1----:R-:W-:-:S05]  /*0450*/  LOP3.LUT R0, R0, 0x38, RZ, 0xb8, !PT ;  /* 0x0000003800007812 */ /* 0x002fca00078eb8ff */
[----:B------:R1:W-:Y:S01]  /*0460*/  STS [UR24+0x34], R0 ;  /* 0x00003400ff007988 */ /* 0x0003e20008000818 */
[----:B------:R-:W-:Y:S05]  /*0470*/  @P2 BRA `(.L_x_9) ;  /* 0x0000000000202947 */ /* 0x000fea0003800000 */
[----:B-1----:R-:W1:Y:S01]  /*0480*/  LDS R0, [UR24+0x8] ;  /* 0x00000818ff007984 */ /* 0x002e620008000800 */
[----:B------:R-:W-:-:S05]  /*0490*/  IMAD.MOV.U32 R5, RZ, RZ, 0x780 ;  /* 0x00000780ff057424 */ /* 0x000fca00078e00ff */
[----:B-1----:R-:W-:-:S05]  /*04a0*/  LOP3.LUT R0, R0, 0x500, R5, 0xd8, !PT ;  /* 0x0000050000007812 */ /* 0x002fca00078ed805 */
[----:B------:R3:W-:Y:S02]  /*04b0*/  STS [UR24+0x8], R0 ;  /* 0x00000800ff007988 */ /* 0x0007e40008000818 */
.L_x_8:
[----:B------:R-:W-:Y:S05]  /*04c0*/  @P2 BRA `(.L_x_10) ;  /* 0x0000000000282947 */ /* 0x000fea0003800000 */
[----:B-1234-:R-:W1:Y:S02]  /*04d0*/  LDS R0, [UR24+0x8] ;  /* 0x00000818ff007984 */ /* 0x01ee640008000800 */
[----:B-1----:R-:W-:-:S05]  /*04e0*/  LOP3.LUT R0, R0, 0x1800, RZ, 0xb8, !PT ;  /* 0x0000180000007812 */ /* 0x002fca00078eb8ff */
[----:B------:R2:W-:Y:S02]  /*04f0*/  STS [UR24+0x8], R0 ;  /* 0x00000800ff007988 */ /* 0x0005e40008000818 */
.L_x_9:
[----:B------:R-:W-:Y:S05]  /*0500*/  @P2 BREAK B0 ;  /* 0x0000000000002942 */ /* 0x000fea0003800000 */
[----:B------:R-:W-:Y:S05]  /*0510*/  @P2 BRA `(.L_x_11) ;  /* 0x0000000000242947 */ /* 0x000fea0003800000 */
[----:B------:R-:W3:Y:S01]  /*0520*/  LDS R5, [UR24+0x8] ;  /* 0x00000818ff057984 */ /* 0x000ee20008000800 */
[----:B-12---:R-:W-:-:S05]  /*0530*/  IMAD.MOV.U32 R0, RZ, RZ, 0x6000 ;  /* 0x00006000ff007424 */ /* 0x006fca00078e00ff */
[----:B---3--:R-:W-:-:S04]  /*0540*/  LOP3.LUT R0, R5, 0x4000, R0, 0xd8, !PT ;  /* 0x0000400005007812 */ /* 0x008fc800078ed800 */
[----:B------:R-:W-:-:S05]  /*0550*/  LOP3.LUT R0, R0, 0x400000, RZ, 0xb8, !PT ;  /* 0x0040000000007812 */ /* 0x000fca00078eb8ff */
[----:B------:R1:W-:Y:S02]  /*0560*/  STS [UR24+0x8], R0 ;  /* 0x00000800ff007988 */ /* 0x0003e40008000818 */
.L_x_10:
[----:B------:R-:W-:Y:S05]  /*0570*/  BSYNC B0 ;  /* 0x0000000000007941 */ /* 0x000fea0003800000 */
.L_x_7:
[----:B-1234-:R-:W1:Y:S02]  /*0580*/  @!P2 LDS R0, [UR24+0x8] ;  /* 0x00000818ff00a984 */ /* 0x01ee640008000800 */
[----:B-1----:R-:W-:-:S05]  /*0590*/  @!P2 LOP3.LUT R0, R0, 0x8000, RZ, 0xb8, !PT ;  /* 0x000080000000a812 */ /* 0x002fca00078eb8ff */
[----:B------:R3:W-:Y:S02]  /*05a0*/  @!P2 STS [UR24+0x8], R0 ;  /* 0x00000800ff00a988 */ /* 0x0007e40008000818 */
.L_x_11:
[----:B------:R-:W-:Y:S05]  /*05b0*/  BSYNC B1 ;  /* 0x0000000000017941 */ /* 0x000fea0003800000 */
.L_x_6:
[----:B------:R-:W-:Y:S05]  /*05c0*/  WARPSYNC.ALL ;  /* 0x0000000000007948 */ /* 0x000fea0003800000 */
[----:B------:R-:W-:Y:S05]  /*05d0*/  @P0 BRA `(.L_x_12) ;  /* 0x0000000000280947 */ /* 0x000fea0003800000 */
[----:B-123--:R-:W1:Y:S01]  /*05e0*/  S2R R0, SR_LANEID ;  /* 0x0000000000007919 */ /* 0x00ee620000000000 */
[----:B------:R-:W-:Y:S05]  /*05f0*/  WARPSYNC.ALL ;  /* 0x0000000000007948 */ /* 0x000fea0003800000 */
[----:B-1----:R-:W-:-:S05]  /*0600*/  IMAD.SHL.U32 R0, R0, 0x4, RZ ;  /* 0x0000000400007824 */ /* 0x002fca00078e00ff */
[----:B------:R-:W1:Y:S01]  /*0610*/  LDS R7, [R0+UR24] ;  /* 0x0000001800077984 */ /* 0x000e620008000800 */
[----:B------:R-:W-:-:S05]  /*0620*/  IADD3 R4, P1, R0, UR26, RZ ;  /* 0x0000001a00047c10 */ /* 0x000fca000ff3e0ff */
[----:B------:R-:W-:-:S05]  /*0630*/  IMAD.X R5, RZ, RZ, UR27, P1 ;  /* 0x0000001bff057e24 */ /* 0x000fca00088e06ff */
[----:B-1----:R4:W5:Y:S01]  /*0640*/  ATOMG.E.EXCH.STRONG.GPU PT, RZ, [R4], R7 ;  /* 0x0000000704ff73a8 */ /* 0x00296200041ee100 */
[----:B------:R-:W-:-:S04]  /*0650*/  DEPBAR {5,4,3,2,1,0} ;  /* 0x0000003f0000791a */ /* 0x000fc80000000000 */
[----:B------:R4:W-:Y:S01]  /*0660*/  UTMACCTL.IV [UR26] ;  /* 0x000000001a0079b9 */ /* 0x0009e20008000000 */
[----:B------:R-:W-:Y:S01]  /*0670*/  NOP ;  /* 0x0000000000007918 */ /* 0x000fe20000000000 */
.L_x_12:
[----:B------:R-:W-:Y:S05]  /*0680*/  @P0 BRA `(.L_x_13) ;  /* 0x00000000000c0947 */ /* 0x000fea0003800000 */
[----:B------:R0:W-:Y:S01]  /*0690*/  UTMACMDFLUSH ;  /* 0x00000000000079b7 */ /* 0x0001e20000000000 */
[----:B------:R-:W-:Y:S05]  /*06a0*/  @P0 BRA `(.L_x_13) ;  /* 0x0000000000040947 */ /* 0x000fea0003800000 */
[----:B------:R-:W-:-:S04]  /*06b0*/  DEPBAR.LE SB0, 0x0 ;  /* 0x000080000000791a */ /* 0x000fc80000000000 */
.L_x_13:
[----:B------:R-:W-:Y:S05]  /*06c0*/  WARPSYNC.ALL ;  /* 0x0000000000007948 */ /* 0x000fea0003800000 */
[----:B-----5:R-:W-:Y:S06]  /*06d0*/  BAR.SYNC.DEFER_BLOCKING 0x0 ;  /* 0x0000000000007b1d */ /* 0x020fec0000010000 */
[----:B------:R-:W-:Y:S02]  /*06e0*/  BSSY B1, `(.L_x_14) ;  /* 0x000000b000017945 */ /* 0x000fe40003800000 */
[----:B------:R-:W-:Y:S06]  /*06f0*/  BAR.SYNC.DEFER_BLOCKING 0x0 ;  /* 0x0000000000007b1d */ /* 0x000fec0000010000 */
[----:B------:R1:W-:Y:S01]  /*0700*/  @!P0 STS [R12], RZ ;  /* 0x000000ff0c008388 */ /* 0x0003e20000000800 */
[----:B------:R-:W-:Y:S01]  /*0710*/  NOP ;  /* 0x0000000000007918 */ /* 0x000fe20000000000 */
[----:B------:R-:W-:Y:S05]  /*0720*/  @P2 BRA `(.L_x_15) ;  /* 0x0000000000182947 */ /* 0x000fea0003800000 */
[----:B-123--:R-:W1:Y:S01]  /*0730*/  LDS R0, [UR24+0x8] ;  /* 0x00000818ff007984 */ /* 0x00ee620008000800 */
[----:B------:R-:W2:Y:S01]  /*0740*/  LDC.64 R10, c[0x0][0x218] ;  /* 0x00008600ff0a7b82 */ /* 0x000ea20000000a00 */
[----:B----4-:R-:W-:Y:S02]  /*0750*/  IMAD.MOV.U32 R5, RZ, RZ, 0x70 ;  /* 0x00000070ff057424 */ /* 0x010fe400078e00ff */
[----:B--2---:R2:W-:Y:S03]  /*0760*/  STS.64 [UR24], R10 ;  /* 0x0000000aff007988 */ /* 0x0045e60008000a18 */
[----:B-1----:R-:W-:-:S05]  /*0770*/  LOP3.LUT R0, R0, 0x10, R5, 0xd8, !PT ;  /* 0x0000001000007812 */ /* 0x002fca00078ed805 */
[----:B------:R2:W-:Y:S02]  /*0780*/  STS [UR24+0x8], R0 ;  /* 0x00000800ff007988 */ /* 0x0005e40008000818 */
.L_x_15:
[----:B----4-:R-:W-:Y:S05]  /*0790*/  BSYNC B1 ;  /* 0x0000000000017941 */ /* 0x010fea0003800000 */
.L_x_14:
[----:B------:R-:W-:Y:S04]  /*07a0*/  BSSY B2, `(.L_x_16) ;  /* 0x000000f000027945 */ /* 0x000fe80003800000 */
[----:B------:R-:W-:Y:S04]  /*07b0*/  BSSY B1, `(.L_x_17) ;  /* 0x000000c000017945 */ /* 0x000fe80003800000 */
[----:B------:R-:W-:Y:S05]  /*07c0*/  @P2 BRA `(.L_x_18) ;  /* 0x0000000000282947 */ /* 0x000fea0003800000 */
[----:B-123--:R-:W1:Y:S01]  /*07d0*/  LDS R0, [UR24+0x34] ;  /* 0x00003418ff007984 */ /* 0x00ee620008000800 */
[----:B------:R-:W-:Y:S01]  /*07e0*/  IMAD.MOV.U32 R5, RZ, RZ, 0x1f000000 ;  /* 0x1f000000ff057424 */ /* 0x000fe200078e00ff */
[----:B------:R-:W-:Y:S05]  /*07f0*/  @P2 BREAK B1 ;  /* 0x0000000000012942 */ /* 0x000fea0003800000 */
[----:B-1----:R-:W-:-:S05]  /*0800*/  LOP3.LUT R0, R0, 0xff000000, R5, 0xb8, !PT ;  /* 0xff00000000007812 */ /* 0x002fca00078eb805 */
[----:B------:R1:W-:Y:S01]  /*0810*/  STS [UR24+0x34], R0 ;  /* 0x00003400ff007988 */ /* 0x0003e20008000818 */
[----:B------:R-:W-:Y:S05]  /*0820*/  @P2 BRA `(.L_x_19) ;  /* 0x0000000000182947 */ /* 0x000fea0003800000 */
[----:B------:R-:W2:Y:S01]  /*0830*/  LDS R5, [UR24+0x38] ;  /* 0x00003818ff057984 */ /* 0x000ea20008000800 */
[----:B-1----:R-:W-:-:S05]  /*0840*/  IMAD.MOV.U32 R0, RZ, RZ, 0x7f ;  /* 0x0000007fff007424 */ /* 0x002fca00078e00ff */
[----:B--2---:R-:W-:-:S05]  /*0850*/  LOP3.LUT R0, R5, 0xff, R0, 0xb8, !PT ;  /* 0x000000ff05007812 */ /* 0x004fca00078eb800 */
[----:B------:R4:W-:Y:S02]  /*0860*/  STS [UR24+0x38], R0 ;  /* 0x00003800ff007988 */ /* 0x0009e40008000818 */
.L_x_18:
[----:B------:R-:W-:Y:S05]  /*0870*/  BSYNC B1 ;  /* 0x0000000000017941 */ /* 0x000fea0003800000 */
.L_x_17:
[----:B------:R1:W-:Y:S02]  /*0880*/  @!P2 STS [UR24+0x20], R9 ;  /* 0x00002009ff00a988 */ /* 0x0003e40008000818 */
.L_x_19:
[----:B------:R-:W-:Y:S05]  /*0890*/  BSYNC B2 ;  /* 0x0000000000027941 */ /* 0x000fea0003800000 */
.L_x_16:
[----:B------:R-:W-:Y:S05]  /*08a0*/  WARPSYNC.ALL ;  /* 0x0000000000007948 */ /* 0x000fea0003800000 */
[----:B-1234-:R-:W1:Y:S01]  /*08b0*/  LDC R0, c[0x0][0x22c] ;  /* 0x00008b00ff007b82 */ /* 0x01ee620000000800 */
[----:B------:R-:W-:Y:S01]  /*08c0*/  BSSY B2, `(.L_x_20) ;  /* 0x0000010000027945 */ /* 0x000fe20003800000 */
[----:B-1----:R-:W-:-:S05]  /*08d0*/  VIADD R0, R0, 0xffffffff ;  /* 0xffffffff00007836 */ /* 0x002fca0000000000 */
[----:B------:R1:W-:Y:S01]  /*08e0*/  @!P2 STS [UR24+0x24], R0 ;  /* 0x00002400ff00a988 */ /* 0x0003e20008000818 */
[----:B------:R-:W-:Y:S05]  /*08f0*/  @P2 BRA `(.L_x_21) ;  /* 0x0000000000302947 */ /* 0x000fea0003800000 */
[----:B------:R-:W2:Y:S01]  /*0900*/  LDS R5, [UR24+0x34] ;  /* 0x00003418ff057984 */ /* 0x000ea20008000800 */
[----:B------:R-:W3:Y:S03]  /*0910*/  LDC.64 R10, c[0x0][0x240] ;  /* 0x00009000ff0a7b82 */ /* 0x000ee60000000a00 */
[----:B------:R-:W4:Y:S01]  /*0920*/  LDS R4, [UR24+0x1c] ;  /* 0x00001c18ff047984 */ /* 0x000f220008000800 */
[C---:B---3--:R-:W-:Y:S01]  /*0930*/  SHF.L.U64.HI R8, R10.reuse, 0x1, R11 ;  /* 0x000000010a087819 */ /* 0x048fe2000001020b */
[----:B------:R-:W-:-:S03]  /*0940*/  IMAD.SHL.U32 R7, R10, 0x2, RZ ;  /* 0x000000020a077824 */ /* 0x000fc600078e00ff */
[--C-:B------:R-:W-:Y:S02]  /*0950*/  SHF.R.U32.HI R9, RZ, 0x4, R8.reuse ;  /* 0x00000004ff097819 */ /* 0x100fe40000011608 */
[----:B------:R-:W-:-:S05]  /*0960*/  SHF.R.U64 R7, R7, 0x4, R8 ;  /* 0x0000000407077819 */ /* 0x000fca0000001208 */
[----:B------:R3:W-:Y:S01]  /*0970*/  STS [UR24+0xc], R7 ;  /* 0x00000c07ff007988 */ /* 0x0007e20008000818 */
[----:B--2---:R-:W-:Y:S02]  /*0980*/  LOP3.LUT R5, R5, 0x7, RZ, 0xb8, !PT ;  /* 0x0000000705057812 */ /* 0x004fe400078eb8ff */
[----:B----4-:R-:W-:-:S03]  /*0990*/  LOP3.LUT R4, R4, 0xf, R9, 0xb8, !PT ;  /* 0x0000000f04047812 */ /* 0x010fc600078eb809 */
[----:B------:R3:W-:Y:S04]  /*09a0*/  STS [UR24+0x34], R5 ;  /* 0x00003405ff007988 */ /* 0x0007e80008000818 */
[----:B------:R3:W-:Y:S02]  /*09b0*/  STS [UR24+0x1c], R4 ;  /* 0x00001c04ff007988 */ /* 0x0007e40008000818 */
.L_x_21:
[----:B------:R-:W-:Y:S05]  /*09c0*/  BSYNC B2 ;  /* 0x0000000000027941 */ /* 0x000fea0003800000 */
.L_x_20:
[----:B------:R-:W-:Y:S04]  /*09d0*/  BSSY B3, `(.L_x_22) ;  /* 0x000001a000037945 */ /* 0x000fe80003800000 */
[----:B------:R-:W-:Y:S04]  /*09e0*/  BSSY B2, `(.L_x_23) ;  /* 0x0000015000027945 */ /* 0x000fe80003800000 */
[----:B------:R-:W-:Y:S05]  /*09f0*/  @P2 BRA `(.L_x_24) ;  /* 0x0000000000202947 */ /* 0x000fea0003800000 */
[----:B---3--:R-:W2:Y:S02]  /*0a00*/  LDS R4, [UR24+0x34] ;  /* 0x00003418ff047984 */ /* 0x008ea40008000800 */
[----:B--2---:R-:W-:-:S05]  /*0a10*/  LOP3.LUT R4, R4, 0x38, RZ, 0xb8, !PT ;  /* 0x0000003804047812 */ /* 0x004fca00078eb8ff */
[----:B------:R2:W-:Y:S01]  /*0a20*/  STS [UR24+0x34], R4 ;  /* 0x00003404ff007988 */ /* 0x0005e20008000818 */
[----:B------:R-:W-:Y:S05]  /*0a30*/  @P2 BRA `(.L_x_25) ;  /* 0x0000000000202947 */ /* 0x000fea0003800000 */
[----:B--2---:R-:W2:Y:S01]  /*0a40*/  LDS R4, [UR24+0x8] ;  /* 0x00000818ff047984 */ /* 0x004ea20008000800 */
[----:B------:R-:W-:-:S05]  /*0a50*/  IMAD.MOV.U32 R5, RZ, RZ, 0x780 ;  /* 0x00000780ff057424 */ /* 0x000fca00078e00ff */
[----:B--2---:R-:W-:-:S05]  /*0a60*/  LOP3.LUT R4, R4, 0x500, R5, 0xd8, !PT ;  /* 0x0000050004047812 */ /* 0x004fca00078ed805 */
[----:B------:R2:W-:Y:S02]  /*0a70*/  STS [UR24+0x8], R4 ;  /* 0x00000804ff007988 */ /* 0x0005e40008000818 */
.L_x_24:
[----:B------:R-:W-:Y:S05]  /*0a80*/  @P2 BRA `(.L_x_26) ;  /* 0x0000000000282947 */ /* 0x000fea0003800000 */
[----:B--23--:R-:W2:Y:S02]  /*0a90*/  LDS R4, [UR24+0x8] ;  /* 0x00000818ff047984 */ /* 0x00cea40008000800 */
[----:B--2---:R-:W-:-:S05]  /*0aa0*/  LOP3.LUT R4, R4, 0x1800, RZ, 0xb8, !PT ;  /* 0x0000180004047812 */ /* 0x004fca00078eb8ff */
[----:B------:R3:W-:Y:S02]  /*0ab0*/  STS [UR24+0x8], R4 ;  /* 0x00000804ff007988 */ /* 0x0007e40008000818 */
.L_x_25:
[----:B------:R-:W-:Y:S05]  /*0ac0*/  @P2 BREAK B2 ;  /* 0x0000000000022942 */ /* 0x000fea0003800000 */
[----:B------:R-:W-:Y:S05]  /*0ad0*/  @P2 BRA `(.L_x_27) ;  /* 0x0000000000242947 */ /* 0x000fea0003800000 */
[----:B--23--:R-:W2:Y:S01]  /*0ae0*/  LDS R4, [UR24+0x8] ;  /* 0x00000818ff047984 */ /* 0x00cea20008000800 */
[----:B------:R-:W-:-:S05]  /*0af0*/  IMAD.MOV.U32 R5, RZ, RZ, 0x6000 ;  /* 0x00006000ff057424 */ /* 0x000fca00078e00ff */
[----:B--2---:R-:W-:-:S04]  /*0b00*/  LOP3.LUT R4, R4, 0x4000, R5, 0xd8, !PT ;  /* 0x0000400004047812 */ /* 0x004fc800078ed805 */
[----:B------:R-:W-:-:S05]  /*0b10*/  LOP3.LUT R4, R4, 0x400000, RZ, 0xb8, !PT ;  /* 0x0040000004047812 */ /* 0x000fca00078eb8ff */
[----:B------:R4:W-:Y:S02]  /*0b20*/  STS [UR24+0x8], R4 ;  /* 0x00000804ff007988 */ /* 0x0009e40008000818 */
.L_x_26:
[----:B------:R-:W-:Y:S05]  /*0b30*/  BSYNC B2 ;  /* 0x0000000000027941 */ /* 0x000fea0003800000 */
.L_x_23:
[----:B--234-:R-:W2:Y:S02]  /*0b40*/  @!P2 LDS R4, [UR24+0x8] ;  /* 0x00000818ff04a984 */ /* 0x01cea40008000800 */
[----:B--2---:R-:W-:-:S05]  /*0b50*/  @!P2 LOP3.LUT R4, R4, 0x8000, RZ, 0xb8, !PT ;  /* 0x000080000404a812 */ /* 0x004fca00078eb8ff */
[----:B------:R4:W-:Y:S02]  /*0b60*/  @!P2 STS [UR24+0x8], R4 ;  /* 0x00000804ff00a988 */ /* 0x0009e40008000818 */
.L_x_27:
[----:B------:R-:W-:Y:S05]  /*0b70*/  BSYNC B3 ;  /* 0x0000000000037941 */ /* 0x000fea0003800000 */
.L_x_22:
[----:B------:R-:W-:Y:S05]  /*0b80*/  WARPSYNC.ALL ;  /* 0x0000000000007948 */ /* 0x000fea0003800000 */
[----:B------:R-:W-:-:S04]  /*0b90*/  UIADD3 UR29, UR5, 0x80, URZ ;  /* 0x00000080051d7890 */ /* 0x000fc8000fffe03f */
[----:B------:R-:W-:-:S04]  /*0ba0*/  UIADD3 UR28, UP0, UR29, UR30, URZ ;  /* 0x0000001e1d1c7290 */ /* 0x000fc8000ff1e03f */
[----:B------:R-:W-:Y:S01]  /*0bb0*/  ULEA.HI.X.SX32 UR29, UR29, UR31, 0x1, UP0 ;  /* 0x0000001f1d1d7291 */ /* 0x000fe200080f0e3f */
[----:B------:R-:W-:Y:S11]  /*0bc0*/  @P0 BRA `(.L_x_28) ;  /* 0x0000000000280947 */ /* 0x000ff60003800000 */
[----:B--234-:R-:W2:Y:S01]  /*0bd0*/  S2R R4, SR_LANEID ;  /* 0x0000000000047919 */ /* 0x01cea20000000000 */
[----:B------:R-:W-:Y:S05]  /*0be0*/  WARPSYNC.ALL ;  /* 0x0000000000007948 */ /* 0x000fea0003800000 */
[----:B--2---:R-:W-:-:S05]  /*0bf0*/  IMAD.SHL.U32 R8, R4, 0x4, RZ ;  /* 0x0000000404087824 */ /* 0x004fca00078e00ff */
[----:B------:R-:W2:Y:S01]  /*0c00*/  LDS R7, [R8+UR24] ;  /* 0x0000001808077984 */ /* 0x000ea20008000800 */
[----:B------:R-:W-:-:S05]  /*0c10*/  IADD3 R4, P1, R8, UR28, RZ ;  /* 0x0000001c08047c10 */ /* 0x000fca000ff3e0ff */
[----:B------:R-:W-:-:S05]  /*0c20*/  IMAD.X R5, RZ, RZ, UR29, P1 ;  /* 0x0000001dff057e24 */ /* 0x000fca00088e06ff */
[----:B--2---:R2:W5:Y:S01]  /*0c30*/  ATOMG.E.EXCH.STRONG.GPU PT, RZ, [R4], R7 ;  /* 0x0000000704ff73a8 */ /* 0x00456200041ee100 */
[----:B------:R-:W-:-:S04]  /*0c40*/  DEPBAR {5,4,3,2,1,0} ;  /* 0x0000003f0000791a */ /* 0x000fc80000000000 */
[----:B------:R2:W-:Y:S01]  /*0c50*/  UTMACCTL.IV [UR28] ;  /* 0x000000001c0079b9 */ /* 0x0005e20008000000 */
[----:B------:R-:W-:Y:S01]  /*0c60*/  NOP ;  /* 0x0000000000007918 */ /* 0x000fe20000000000 */
.L_x_28:
[----:B------:R-:W-:Y:S05]  /*0c70*/  @P0 BRA `(.L_x_29) ;  /* 0x00000000000c0947 */ /* 0x000fea0003800000 */
[----:B------:R0:W-:Y:S01]  /*0c80*/  UTMACMDFLUSH ;  /* 0x00000000000079b7 */ /* 0x0001e20000000000 */
[----:B------:R-:W-:Y:S05]  /*0c90*/  @P0 BRA `(.L_x_29) ;  /* 0x0000000000040947 */ /* 0x000fea0003800000 */
[----:B------:R-:W-:-:S04]  /*0ca0*/  DEPBAR.LE SB0, 0x0 ;  /* 0x000080000000791a */ /* 0x000fc80000000000 */
.L_x_29:
[----:B------:R-:W-:Y:S05]  /*0cb0*/  WARPSYNC.ALL ;  /* 0x0000000000007948 */ /* 0x000fea0003800000 */
[----:B-----5:R-:W-:Y:S06]  /*0cc0*/  BAR.SYNC.DEFER_BLOCKING 0x0 ;  /* 0x0000000000007b1d */ /* 0x020fec0000010000 */
[----:B------:R-:W-:Y:S02]  /*0cd0*/  BSSY B3, `(.L_x_30) ;  /* 0x000000b000037945 */ /* 0x000fe40003800000 */
[----:B------:R-:W-:Y:S06]  /*0ce0*/  BAR.SYNC.DEFER_BLOCKING 0x0 ;  /* 0x0000000000007b1d */ /* 0x000fec0000010000 */
[----:B------:R1:W-:Y:S01]  /*0cf0*/  @!P0 STS [R12], RZ ;  /* 0x000000ff0c008388 */ /* 0x0003e20000000800 */
[----:B------:R-:W-:Y:S01]  /*0d00*/  NOP ;  /* 0x0000000000007918 */ /* 0x000fe20000000000 */
[----:B------:R-:W-:Y:S05]  /*0d10*/  @P2 BRA `(.L_x_31) ;  /* 0x0000000000182947 */ /* 0x000fea0003800000 */
[----:B--234-:R-:W2:Y:S01]  /*0d20*/  LDS R4, [UR24+0x8] ;  /* 0x00000818ff047984 */ /* 0x01cea20008000800 */
[----:B------:R-:W3:Y:S01]  /*0d30*/  LDC.64 R8, c[0x0][0x220] ;  /* 0x00008800ff087b82 */ /* 0x000ee20000000a00 */
[----:B------:R-:W-:Y:S02]  /*0d40*/  IMAD.MOV.U32 R5, RZ, RZ, 0x70 ;  /* 0x00000070ff057424 */ /* 0x000fe400078e00ff */
[----:B---3--:R3:W-:Y:S03]  /*0d50*/  STS.64 [UR24], R8 ;  /* 0x00000008ff007988 */ /* 0x0087e60008000a18 */
[----:B--2---:R-:W-:-:S05]  /*0d60*/  LOP3.LUT R4, R4, 0x10, R5, 0xd8, !PT ;  /* 0x0000001004047812 */ /* 0x004fca00078ed805 */
[----:B------:R3:W-:Y:S02]  /*0d70*/  STS [UR24+0x8], R4 ;  /* 0x00000804ff007988 */ /* 0x0007e40008000818 */
.L_x_31:
[----:B--2---:R-:W-:Y:S05]  /*0d80*/  BSYNC B3 ;  /* 0x0000000000037941 */ /* 0x004fea0003800000 */
.L_x_30:
[----:B------:R-:W-:Y:S04]  /*0d90*/  BSSY B4, `(.L_x_32) ;  /* 0x0000011000047945 */ /* 0x000fe80003800000 */
[----:B------:R-:W-:Y:S04]  /*0da0*/  BSSY B3, `(.L_x_33) ;  /* 0x000000e000037945 */ /* 0x000fe80003800000 */
[----:B------:R-:W-:Y:S05]  /*0db0*/  @P2 BRA `(.L_x_34) ;  /* 0x0000000000242947 */ /* 0x000fea0003800000 */
[----:B---34-:R-:W2:Y:S01]  /*0dc0*/  LDS R4, [UR24+0x34] ;  /* 0x00003418ff047984 */ /* 0x018ea20008000800 */
[----:B------:R-:W-:-:S05]  /*0dd0*/  IMAD.MOV.U32 R5, RZ, RZ, 0x3f000000 ;  /* 0x3f000000ff057424 */ /* 0x000fca00078e00ff */
[----:B--2---:R-:W-:-:S05]  /*0de0*/  LOP3.LUT R4, R4, 0xff000000, R5, 0xb8, !PT ;  /* 0xff00000004047812 */ /* 0x004fca00078eb805 */
[----:B------:R2:W-:Y:S01]  /*0df0*/  STS [UR24+0x34], R4 ;  /* 0x00003404ff007988 */ /* 0x0005e20008000818 */
[----:B------:R-:W-:Y:S05]  /*0e00*/  @P2 BRA `(.L_x_35) ;  /* 0x00000000001c2947 */ /* 0x000fea0003800000 */
[----:B--2---:R-:W2:Y:S01]  /*0e10*/  LDS R4, [UR24+0x38] ;  /* 0x00003818ff047984 */ /* 0x004ea20008000800 */
[----:B------:R-:W-:-:S05]  /*0e20*/  IMAD.MOV.U32 R5, RZ, RZ, 0xff ;  /* 0x000000ffff057424 */ /* 0x000fca00078e00ff */
[----:B--2---:R-:W-:-:S05]  /*0e30*/  LOP3.LUT R4, R4, 0xff, R5, 0xb8, !PT ;  /* 0x000000ff04047812 */ /* 0x004fca00078eb805 */
[----:B------:R2:W-:Y:S02]  /*0e40*/  STS [UR24+0x38], R4 ;  /* 0x00003804ff007988 */ /* 0x0005e40008000818 */
.L_x_34:
[----:B------:R-:W-:Y:S05]  /*0e50*/  @P2 BREAK B3 ;  /* 0x0000000000032942 */ /* 0x000fea0003800000 */
[----:B------:R-:W-:Y:S05]  /*0e60*/  @P2 BRA `(.L_x_36) ;  /* 0x00000000000c2947 */ /* 0x000fea0003800000 */
[----:B------:R1:W-:Y:S02]  /*0e70*/  STS [UR24+0x20], R0 ;  /* 0x00002000ff007988 */ /* 0x0003e40008000818 */
.L_x_35:
[----:B------:R-:W-:Y:S05]  /*0e80*/  BSYNC B3 ;  /* 0x0000000000037941 */ /* 0x000fea0003800000 */
.L_x_33:
[----:B------:R1:W-:Y:S02]  /*0e90*/  @!P2 STS [UR24+0x24], R6 ;  /* 0x00002406ff00a988 */ /* 0x0003e40008000818 */
.L_x_36:
[----:B------:R-:W-:Y:S05]  /*0ea0*/  BSYNC B4 ;  /* 0x0000000000047941 */ /* 0x000fea0003800000 */
.L_x_32:
[----:B------:R-:W-:Y:S05]  /*0eb0*/  WARPSYNC.ALL ;  /* 0x0000000000007948 */ /* 0x000fea0003800000 */
[----:B------:R-:W-:Y:S04]  /*0ec0*/  BSSY B4, `(.L_x_37) ;  /* 0x000000e000047945 */ /* 0x000fe80003800000 */
[----:B------:R-:W-:Y:S05]  /*0ed0*/  @P2 BRA `(.L_x_38) ;  /* 0x0000000000302947 */ /* 0x000fea0003800000 */
[----:B--234-:R-:W2:Y:S01]  /*0ee0*/  LDS R4, [UR24+0x34] ;  /* 0x00003418ff047984 */ /* 0x01cea20008000800 */
[----:B------:R-:W3:Y:S03]  /*0ef0*/  LDC.64 R8, c[0x0][0x248] ;  /* 0x00009200ff087b82 */ /* 0x000ee60000000a00 */
[----:B-1----:R-:W1:Y:S01]  /*0f00*/  LDS R0, [UR24+0x1c] ;  /* 0x00001c18ff007984 */ /* 0x002e620008000800 */
[C---:B---3--:R-:W-:Y:S01]  /*0f10*/  SHF.L.U64.HI R6, R8.reuse, 0x1, R9 ;  /* 0x0000000108067819 */ /* 0x048fe20000010209 */
[----:B------:R-:W-:-:S03]  /*0f20*/  IMAD.SHL.U32 R5, R8, 0x2, RZ ;  /* 0x0000000208057824 */ /* 0x000fc600078e00ff */
[--C-:B------:R-:W-:Y:S02]  /*0f30*/  SHF.R.U32.HI R7, RZ, 0x4, R6.reuse ;  /* 0x00000004ff077819 */ /* 0x100fe40000011606 */
[----:B------:R-:W-:-:S05]  /*0f40*/  SHF.R.U64 R5, R5, 0x4, R6 ;  /* 0x0000000405057819 */ /* 0x000fca0000001206 */
[----:B------:R3:W-:Y:S01]  /*0f50*/  STS [UR24+0xc], R5 ;  /* 0x00000c05ff007988 */ /* 0x0007e20008000818 */
[----:B--2---:R-:W-:Y:S02]  /*0f60*/  LOP3.LUT R4, R4, 0x7, RZ, 0xb8, !PT ;  /* 0x0000000704047812 */ /* 0x004fe400078eb8ff */
[----:B-1----:R-:W-:-:S03]  /*0f70*/  LOP3.LUT R0, R0, 0xf, R7, 0xb8, !PT ;  /* 0x0000000f00007812 */ /* 0x002fc600078eb807 */
[----:B------:R3:W-:Y:S04]  /*0f80*/  STS [UR24+0x34], R4 ;  /* 0x00003404ff007988 */ /* 0x0007e80008000818 */
[----:B------:R3:W-:Y:S02]  /*0f90*/  STS [UR24+0x1c], R0 ;  /* 0x00001c00ff007988 */ /* 0x0007e40008000818 */
.L_x_38:
[----:B------:R-:W-:Y:S05]  /*0fa0*/  BSYNC B4 ;  /* 0x0000000000047941 */ /* 0x000fea0003800000 */
.L_x_37:
[----:B------:R-:W-:Y:S04]  /*0fb0*/  BSSY B4, `(.L_x_39) ;  /* 0x000001a000047945 */ /* 0x000fe80003800000 */
[----:B------:R-:W-:Y:S04]  /*0fc0*/  BSSY B5, `(.L_x_40) ;  /* 0x0000015000057945 */ /* 0x000fe80003800000 */
[----:B------:R-:W-:Y:S05]  /*0fd0*/  @P2 BRA `(.L_x_41) ;  /* 0x0000000000202947 */ /* 0x000fea0003800000 */
[----:B-1-3--:R-:W1:Y:S02]  /*0fe0*/  LDS R0, [UR24+0x34] ;  /* 0x00003418ff007984 */ /* 0x00ae640008000800 */
[----:B-1----:R-:W-:-:S05]  /*0ff0*/  LOP3.LUT R0, R0, 0x38, RZ, 0xb8, !PT ;  /* 0x0000003800007812 */ /* 0x002fca00078eb8ff */
[----:B------:R1:W-:Y:S01]  /*1000*/  STS [UR24+0x34], R0 ;  /* 0x00003400ff007988 */ /* 0x0003e20008000818 */
[----:B------:R-:W-:Y:S05]  /*1010*/  @P2 BRA `(.L_x_42) ;  /* 0x0000000000202947 */ /* 0x000fea0003800000 */
[----:B-1----:R-:W1:Y:S01]  /*1020*/  LDS R0, [UR24+0x8] ;  /* 0x00000818ff007984 */ /* 0x002e620008000800 */
[----:B------:R-:W-:-:S05]  /*1030*/  IMAD.MOV.U32 R5, RZ, RZ, 0x780 ;  /* 0x00000780ff057424 */ /* 0x000fca00078e00ff */
[----:B-1----:R-:W-:-:S05]  /*1040*/  LOP3.LUT R0, R0, 0x500, R5, 0xd8, !PT ;  /* 0x0000050000007812 */ /* 0x002fca00078ed805 */
[----:B------:R1:W-:Y:S02]  /*1050*/  STS [UR24+0x8], R0 ;  /* 0x00000800ff007988 */ /* 0x0003e40008000818 */
.L_x_41:
[----:B------:R-:W-:Y:S05]  /*1060*/  @P2 BRA `(.L_x_43) ;  /* 0x0000000000282947 */ /* 0x000fea0003800000 */
[----:B-1-3--:R-:W1:Y:S02]  /*1070*/  LDS R0, [UR24+0x8] ;  /* 0x00000818ff007984 */ /* 0x00ae640008000800 */
[----:B-1----:R-:W-:-:S05]  /*1080*/  LOP3.LUT R0, R0, 0x1800, RZ, 0xb8, !PT ;  /* 0x0000180000007812 */ /* 0x002fca00078eb8ff */
[----:B------:R3:W-:Y:S02]  /*1090*/  STS [UR24+0x8], R0 ;  /* 0x00000800ff007988 */ /* 0x0007e40008000818 */
.L_x_42:
[----:B------:R-:W-:Y:S05]  /*10a0*/  @P2 BREAK B5 ;  /* 0x0000000000052942 */ /* 0x000fea0003800000 */
[----:B------:R-:W-:Y:S05]  /*10b0*/  @P2 BRA `(.L_x_44) ;  /* 0x0000000000242947 */ /* 0x000fea0003800000 */
[----:B-1-3--:R-:W1:Y:S01]  /*10c0*/  LDS R0, [UR24+0x8] ;  /* 0x00000818ff007984 */ /* 0x00ae620008000800 */
[----:B------:R-:W-:-:S05]  /*10d0*/  IMAD.MOV.U32 R5, RZ, RZ, 0x6000 ;  /* 0x00006000ff057424 */ /* 0x000fca00078e00ff */
[----:B-1----:R-:W-:-:S04]  /*10e0*/  LOP3.LUT R0, R0, 0x6000, R5, 0xd8, !PT ;  /* 0x0000600000007812 */ /* 0x002fc800078ed805 */
[----:B------:R-:W-:-:S05]  /*10f0*/  LOP3.LUT R0, R0, 0x400000, RZ, 0xb8, !PT ;  /* 0x0040000000007812 */ /* 0x000fca00078eb8ff */
[----:B------:R1:W-:Y:S02]  /*1100*/  STS [UR24+0x8], R0 ;  /* 0x00000800ff007988 */ /* 0x0003e40008000818 */
.L_x_43:
[----:B------:R-:W-:Y:S05]  /*1110*/  BSYNC B5 ;  /* 0x0000000000057941 */ /* 0x000fea0003800000 */
.L_x_40:
[----:B-1-3--:R-:W1:Y:S02]  /*1120*/  @!P2 LDS R0, [UR24+0x8] ;  /* 0x00000818ff00a984 */ /* 0x00ae640008000800 */
[----:B-1----:R-:W-:-:S05]  /*1130*/  @!P2 LOP3.LUT R0, R0, 0x8000, RZ, 0xb8, !PT ;  /* 0x000080000000a812 */ /* 0x002fca00078eb8ff */
[----:B------:R1:W-:Y:S02]  /*1140*/  @!P2 STS [UR24+0x8], R0 ;  /* 0x00000800ff00a988 */ /* 0x0003e40008000818 */
.L_x_44:
[----:B------:R-:W-:Y:S05]  /*1150*/  BSYNC B4 ;  /* 0x0000000000047941 */ /* 0x000fea0003800000 */
.L_x_39:
[----:B------:R-:W-:Y:S05]  /*1160*/  WARPSYNC.ALL ;  /* 0x0000000000007948 */ /* 0x000fea0003800000 */
[----:B------:R1:W-:Y:S01]  /*1170*/  STL [R1], RZ ;  /* 0x000000ff01007387 */ /* 0x0003e20000100800 */
[----:B------:R-:W-:Y:S01]  /*1180*/  UIADD3 UR5, UR5, 0x100, URZ ;  /* 0x0000010005057890 */ /* 0x000fe2000fffe03f */
[----:B------:R-:W-:Y:S02]  /*1190*/  ISETP.GE.AND P1, PT, R13, 0x1, PT ;  /* 0x000000010d00780c */ /* 0x000fe40003f26270 */
[----:B------:R-:W-:Y:S01]  /*11a0*/  CS2R R152, SRZ ;  /* 0x0000000000987805 */ /* 0x000fe2000001ff00 */
[----:B------:R1:W-:Y:S01]  /*11b0*/  STL [R1+0x4], RZ ;  /* 0x000004ff01007387 */ /* 0x0003e20000100800 */
[----:B------:R-:W-:Y:S01]  /*11c0*/  UIADD3 UR30, UP0, UR5, UR30, URZ ;  /* 0x0000001e051e7290 */ /* 0x000fe2000ff1e03f */
[----:B------:R-:W-:-:S02]  /*11d0*/  CS2R R154, SRZ ;  /* 0x00000000009a7805 */ /* 0x000fc4000001ff00 */
[----:B------:R-:W-:Y:S01]  /*11e0*/  CS2R R156, SRZ ;  /* 0x00000000009c7805 */ /* 0x000fe2000001ff00 */
[----:B------:R1:W-:Y:S01]  /*11f0*/  STL [R1+0x8], RZ ;  /* 0x000008ff01007387 */ /* 0x0003e20000100800 */
[----:B------:R-:W-:Y:S01]  /*1200*/  ULEA.HI.X.SX32 UR31, UR5, UR31, 0x1, UP0 ;  /* 0x0000001f051f7291 */ /* 0x000fe200080f0e3f */
[----:B------:R-:W-:Y:S02]  /*1210*/  CS2R R158, SRZ ;  /* 0x00000000009e7805 */ /* 0x000fe4000001ff00 */
[----:B------:R-:W-:Y:S01]  /*1220*/  CS2R R160, SRZ ;  /* 0x0000000000a07805 */ /* 0x000fe2000001ff00 */
[----:B------:R1:W-:Y:S01]  /*1230*/  STL [R1+0xc], RZ ;  /* 0x00000cff01007387 */ /* 0x0003e20000100800 */
[----:B------:R-:W-:Y:S02]  /*1240*/  CS2R R162, SRZ ;  /* 0x0000000000a27805 */ /* 0x000fe4000001ff00 */
[----:B------:R-:W-:Y:S02]  /*1250*/  CS2R R164, SRZ ;  /* 0x0000000000a47805 */ /* 0x000fe4000001ff00 */
[----:B------:R-:W-:Y:S01]  /*1260*/  CS2R R166, SRZ ;  /* 0x0000000000a67805 */ /* 0x000fe2000001ff00 */
[----:B------:R1:W-:Y:S01]  /*1270*/  STL [R1+0x10], RZ ;  /* 0x000010ff01007387 */ /* 0x0003e20000100800 */
[----:B------:R-:W-:-:S02]  /*1280*/  CS2R R168, SRZ ;  /* 0x0000000000a87805 */ /* 0x000fc4000001ff00 */
        /* <DEDUP_REMOVED lines=99> */
[----:B------:R-:W-:-:S03]  /*18c0*/  IMAD.MOV.U32 R62, RZ, RZ, RZ ;  /* 0x000000ffff3e7224 */ /* 0x000fc600078e00ff */
[----:B------:R1:W-:Y:S04]  /*18d0*/  STL [R1+0x78], RZ ;  /* 0x000078ff01007387 */ /* 0x0003e80000100800 */
        /* <DEDUP_REMOVED lines=32> */
[----:B------:R1:W-:Y:S01]  /*1ae0*/  STL [R1+0xfc], RZ ;  /* 0x0000fcff01007387 */ /* 0x0003e20000100800 */
[----:B------:R-:W-:Y:S05]  /*1af0*/  @P0 BRA `(.L_x_45) ;  /* 0x0000000000280947 */ /* 0x000fea0003800000 */
[----:B-1-3--:R-:W1:Y:S01]  /*1b00*/  S2R R0, SR_LANEID ;  /* 0x0000000000007919 */ /* 0x00ae620000000000 */
[----:B------:R-:W-:Y:S05]  /*1b10*/  WARPSYNC.ALL ;  /* 0x0000000000007948 */ /* 0x000fea0003800000 */
[----:B-1----:R-:W-:-:S05]  /*1b20*/  IMAD.SHL.U32 R0, R0, 0x4, RZ ;  /* 0x0000000400007824 */ /* 0x002fca00078e00ff */
[----:B------:R-:W1:Y:S01]  /*1b30*/  LDS R7, [R0+UR24] ;  /* 0x0000001800077984 */ /* 0x000e620008000800 */
[----:B--2-4-:R-:W-:-:S05]  /*1b40*/  IADD3 R4, P3, R0, UR30, RZ ;  /* 0x0000001e00047c10 */ /* 0x014fca000ff7e0ff */
[----:B------:R-:W-:-:S05]  /*1b50*/  IMAD.X R5, RZ, RZ, UR31, P3 ;  /* 0x0000001fff057e24 */ /* 0x000fca00098e06ff */
[----:B-1----:R1:W5:Y:S01]  /*1b60*/  ATOMG.E.EXCH.STRONG.GPU PT, RZ, [R4], R7 ;  /* 0x0000000704ff73a8 */ /* 0x00236200041ee100 */
[----:B------:R-:W-:-:S04]  /*1b70*/  DEPBAR {5,4,3,2,1,0} ;  /* 0x0000003f0000791a */ /* 0x000fc80000000000 */
[----:B------:R1:W-:Y:S01]  /*1b80*/  UTMACCTL.IV [UR30] ;  /* 0x000000001e0079b9 */ /* 0x0003e20008000000 */
[----:B------:R-:W-:Y:S01]  /*1b90*/  NOP ;  /* 0x0000000000007918 */ /* 0x000fe20000000000 */
.L_x_45:
[----:B------:R-:W-:Y:S05]  /*1ba0*/  @P0 BRA `(.L_x_46) ;  /* 0x00000000000c0947 */ /* 0x000fea0003800000 */
[----:B------:R0:W-:Y:S01]  /*1bb0*/  UTMACMDFLUSH ;  /* 0x00000000000079b7 */ /* 0x0001e20000000000 */
[----:B------:R-:W-:Y:S05]  /*1bc0*/  @P0 BRA `(.L_x_46) ;  /* 0x0000000000040947 */ /* 0x000fea0003800000 */
[----:B------:R-:W-:-:S04]  /*1bd0*/  DEPBAR.LE SB0, 0x0 ;  /* 0x000080000000791a */ /* 0x000fc80000000000 */
.L_x_46:
[----:B------:R-:W-:Y:S05]  /*1be0*/  WARPSYNC.ALL ;  /* 0x0000000000007948 */ /* 0x000fea0003800000 */
[----:B-----5:R-:W-:Y:S01]  /*1bf0*/  BAR.SYNC.DEFER_BLOCKING 0x0 ;  /* 0x0000000000007b1d */ /* 0x020fe20000010000 */
[----:B------:R-:W-:Y:S01]  /*1c00*/  USHF.L.U32 UR15, UR25, 0x7, URZ ;  /* 0x00000007190f7899 */ /* 0x000fe2000800063f */
[----:B------:R-:W-:Y:S01]  /*1c10*/  IMAD.MOV.U32 R63, RZ, RZ, RZ ;  /* 0x000000ffff3f7224 */ /* 0x000fe200078e00ff */
[----:B------:R-:W-:Y:S01]  /*1c20*/  USHF.L.U32 UR11, UR36, 0x8, URZ ;  /* 0x00000008240b7899 */ /* 0x000fe2000800063f */
[----:B------:R-:W-:Y:S02]  /*1c30*/  CS2R R64, SRZ ;  /* 0x0000000000407805 */ /* 0x000fe4000001ff00 */
[----:B------:R-:W-:Y:S01]  /*1c40*/  CS2R R66, SRZ ;  /* 0x0000000000427805 */ /* 0x000fe2000001ff00 */
[----:B------:R-:W-:Y:S01]  /*1c50*/  VOTEU.ALL UP3, P2 ;  /* 0x00000000003f7886 */ /* 0x000fe20001060000 */
[----:B------:R-:W-:Y:S01]  /*1c60*/  UMOV UR6, 0x1 ;  /* 0x0000000100067882 */ /* 0x000fe20000000000 */
[----:B------:R-:W-:Y:S01]  /*1c70*/  VOTEU.ALL UP2, P2 ;  /* 0x00000000003f7886 */ /* 0x000fe20001040000 */
[----:B------:R-:W-:Y:S01]  /*1c80*/  VOTEU.ALL UP1, P2 ;  /* 0x00000000003f7886 */ /* 0x000fe20001020000 */
[----:B------:R-:W-:Y:S01]  /*1c90*/  VOTEU.ALL UP0, P2 ;  /* 0x00000000003f7886 */ /* 0x000fe20001000000 */
[----:B------:R-:W-:-:S04]  /*1ca0*/  @!UP3 UIADD3 UR8, -UR6, 0x100000, URZ ;  /* 0x001000000608b890 */ /* 0x000fc8000fffe13f */
[----:B------:R-:W-:Y:S02]  /*1cb0*/  @!UP3 USHF.L.U32 UR9, UR8, 0xb, URZ ;  /* 0x0000000b0809b899 */ /* 0x000fe4000800063f */
[----:B------:R-:W-:Y:S01]  /*1cc0*/  @!UP3 USHF.L.U32 UR8, UR8, 0x1, URZ ;  /* 0x000000010808b899 */ /* 0x000fe2000800063f */
[----:B------:R-:W-:Y:S01]  /*1cd0*/  CS2R R68, SRZ ;  /* 0x0000000000447805 */ /* 0x000fe2000001ff00 */
        /* <DEDUP_REMOVED lines=12> */
[----:B------:R-:W-:Y:S01]  /*1da0*/  VOTEU.ALL UP3, P2 ;  /* 0x00000000003f7886 */ /* 0x000fe20001060000 */
[----:B------:R-:W-:Y:S02]  /*1db0*/  CS2R R76, SRZ ;  /* 0x00000000004c7805 */ /* 0x000fe4000001ff00 */
[----:B------:R-:W-:Y:S02]  /*1dc0*/  CS2R R78, SRZ ;  /* 0x00000000004e7805 */ /* 0x000fe4000001ff00 */
[----:B------:R-:W-:Y:S02]  /*1dd0*/  CS2R R80, SRZ ;  /* 0x0000000000507805 */ /* 0x000fe4000001ff00 */
[----:B------:R-:W-:Y:S01]  /*1de0*/  CS2R R82, SRZ ;  /* 0x0000000000527805 */ /* 0x000fe2000001ff00 */
[----:B------:R-:W2:Y:S02]  /*1df0*/  FENCE.VIEW.ASYNC.S ;  /* 0x00000000000073c6 */ /* 0x000ea40000000000 */
[----:B--2---:R2:W3:Y:S02]  /*1e00*/  @!UP2 SYNCS.EXCH.64 URZ, [UR24+0x18000], UR8 ;  /* 0x01800008183fa5b2 */ /* 0x0044e40008000100 */
[----:B---3--:R-:W-:Y:S01]  /*1e10*/  BAR.SYNC.DEFER_BLOCKING 0x0 ;  /* 0x0000000000007b1d */ /* 0x008fe20000010000 */
[----:B------:R-:W-:-:S02]  /*1e20*/  CS2R R84, SRZ ;  /* 0x0000000000547805 */ /* 0x000fc4000001ff00 */
[----:B------:R-:W-:-:S03]  /*1e30*/  CS2R R86, SRZ ;  /* 0x0000000000567805 */ /* 0x000fc6000001ff00 */
[----:B------:R2:W3:Y:S02]  /*1e40*/  @!UP1 SYNCS.EXCH.64 URZ, [UR24+0x18008], UR12 ;  /* 0x0180080c183f95b2 */ /* 0x0004e40008000100 */
[----:B---3--:R-:W-:Y:S06]  /*1e50*/  BAR.SYNC.DEFER_BLOCKING 0x0 ;  /* 0x0000000000007b1d */ /* 0x008fec0000010000 */
[----:B------:R2:W3:Y:S02]  /*1e60*/  @!UP0 SYNCS.EXCH.64 URZ, [UR24+0x18010], UR16 ;  /* 0x01801010183f85b2 */ /* 0x0004e40008000100 */
[----:B---3--:R-:W-:Y:S06]  /*1e70*/  BAR.SYNC.DEFER_BLOCKING 0x0 ;  /* 0x0000000000007b1d */ /* 0x008fec0000010000 */
[----:B------:R2:W3:Y:S02]  /*1e80*/  @!UP3 SYNCS.EXCH.64 URZ, [UR24+0x18018], UR6 ;  /* 0x01801806183fb5b2 */ /* 0x0004e40008000100 */
[----:B--2---:R-:W-:Y:S05]  /*1e90*/  @!P1 BRA `(.L_x_47) ;  /* 0x0000001400f09947 */ /* 0x004fea0003800000 */
[----:B------:R2:W-:Y:S01]  /*1ea0*/  STL [R1], RZ ;  /* 0x000000ff01007387 */ /* 0x0005e20000100800 */
[----:B------:R-:W-:Y:S02]  /*1eb0*/  CS2R R152, SRZ ;  /* 0x0000000000987805 */ /* 0x000fe4000001ff00 */
        /* <DEDUP_REMOVED lines=127> */
[----:B------:R-:W-:Y:S01]  /*26b0*/  UMOV UR5, URZ ;  /* 0x0000003f00057c82 */ /* 0x000fe20008000000 */
[----:B------:R-:W-:-:S02]  /*26c0*/  UMOV UR10, URZ ;  /* 0x0000003f000a7c82 */ /* 0x000fc40008000000 */
        /* <DEDUP_REMOVED lines=30> */
[----:B------:R2:W-:Y:S02]  /*28b0*/  STL [R1+0xfc], RZ ;  /* 0x0000fcff01007387 */ /* 0x0005e40000100800 */
.L_x_49:
[----:B---3--:R-:W-:Y:S01]  /*28c0*/  BAR.SYNC.DEFER_BLOCKING 0x0 ;  /* 0x0000000000007b1d */ /* 0x008fe20000010000 */
[----:B------:R-:W-:Y:S01]  /*28d0*/  ULEA UR18, UR5, UR24, 0x3 ;  /* 0x0000001805127291 */ /* 0x000fe2000f8e183f */
[----:B-1----:R-:W-:Y:S01]  /*28e0*/  @!P2 IMAD.MOV.U32 R0, RZ, RZ, 0x6000 ;  /* 0x00006000ff00a424 */ /* 0x002fe200078e00ff */
[----:B------:R-:W-:Y:S01]  /*28f0*/  ELECT P0, URZ, PT ;  /* 0x00000000003f782f */ /* 0x000fe20003800000 */
[----:B------:R-:W-:-:S03]  /*2900*/  ULEA UR8, UR5, UR24, 0xe ;  /* 0x0000001805087291 */ /* 0x000fc6000f8e703f */
[----:B------:R-:W-:Y:S02]  /*2910*/  ISETP.LT.U32.AND P0, PT, R2, 0x20, P0 ;  /* 0x000000200200780c */ /* 0x000fe40000701070 */
[----:B------:R-:W-:Y:S01]  /*2920*/  ELECT P1, URZ, PT ;  /* 0x00000000003f782f */ /* 0x000fe20003820000 */
[----:B------:R-:W-:-:S03]  /*2930*/  ULEA UR12, UR5, UR24, 0xd ;  /* 0x00000018050c7291 */ /* 0x000fc6000f8e683f */
[----:B------:R-:W-:Y:S01]  /*2940*/  ISETP.LT.U32.AND P1, PT, R2, 0x20, P1 ;  /* 0x000000200200780c */ /* 0x000fe20000f21070 */
[----:B------:R-:W-:Y:S01]  /*2950*/  UMOV UR14, UR10 ;  /* 0x0000000a000e7c82 */ /* 0x000fe20008000000 */
[----:B------:R-:W-:-:S05]  /*2960*/  UIADD3 UR12, UR12, 0x10000, URZ ;  /* 0x000100000c0c7890 */ /* 0x000fca000fffe03f */
[----:B------:R-:W-:Y:S01]  /*2970*/  VOTEU.ANY UP0, P0 ;  /* 0x00000000003f7886 */ /* 0x000fe20000000100 */
[----:B------:R-:W-:Y:S01]  /*2980*/  VOTEU.ANY UP2, P0 ;  /* 0x00000000003f7886 */ /* 0x000fe20000040100 */
[----:B------:R1:W-:Y:S01]  /*2990*/  @!P2 SYNCS.ARRIVE.TRANS64 RZ, [UR18+0x18000], R0 ;  /* 0x01800000ffffa9a7 */ /* 0x0003e20008000012 */
[----:B------:R3:W-:Y:S06]  /*29a0*/  MEMBAR.ALL.CTA ;  /* 0x0000000000007992 */ /* 0x0007ec0000008000 */
[----:B---3--:R-:W3:Y:S01]  /*29b0*/  FENCE.VIEW.ASYNC.S ;  /* 0x00000000000073c6 */ /* 0x008ee20000000000 */
[----:B------:R-:W-:Y:S01]  /*29c0*/  @UP0 UIADD3 UR9, UR18, 0x18000, URZ ;  /* 0x0001800012090890 */ /* 0x000fe2000fffe03f */
[----:B------:R-:W-:Y:S01]  /*29d0*/  @UP0 UMOV UR6, UR26 ;  /* 0x0000001a00060c82 */ /* 0x000fe20008000000 */
[----:B------:R-:W-:Y:S01]  /*29e0*/  @UP0 UMOV UR7, UR27 ;  /* 0x0000001b00070c82 */ /* 0x000fe20008000000 */
[----:B---3--:R-:W-:Y:S01]  /*29f0*/  VOTEU.ANY UP1, P1 ;  /* 0x00000000003f7886 */ /* 0x008fe20000820100 */
[----:B------:R-:W-:Y:S01]  /*2a00*/  VOTEU.ANY UP3, P1 ;  /* 0x00000000003f7886 */ /* 0x000fe20000860100 */
[----:B-1----:R-:W-:-:S03]  /*2a10*/  IMAD.U32 R0, RZ, RZ, UR4 ;  /* 0x00000004ff007e24 */ /* 0x002fc6000f8e00ff */
[----:B------:R-:W-:Y:S01]  /*2a20*/  @UP1 UIADD3 UR13, UR18, 0x18000, URZ ;  /* 0x00018000120d1890 */ /* 0x000fe2000fffe03f */
[----:B------:R-:W-:Y:S01]  /*2a30*/  @UP1 UMOV UR16, UR28 ;  /* 0x0000001c00101c82 */ /* 0x000fe20008000000 */
[----:B------:R-:W-:Y:S01]  /*2a40*/  @UP1 UMOV UR17, UR29 ;  /* 0x0000001d00111c82 */ /* 0x000fe20008000000 */
[----:B------:R-:W-:Y:S01]  /*2a50*/  SHF.L.U32 R0, R0, 0x1f, RZ ;  /* 0x0000001f00007819 */ /* 0x000fe200000006ff */
[----:B------:R-:W-:Y:S06]  /*2a60*/  BAR.SYNC.DEFER_BLOCKING 0x0 ;  /* 0x0000000000007b1d */ /* 0x000fec0000010000 */
[----:B------:R1:W-:Y:S02]  /*2a70*/  @UP2 UTMALDG.2D [UR8], [UR6] ;  /* 0x00000008060025b4 */ /* 0x0003e40008008000 */
[----:B------:R-:W-:Y:S06]  /*2a80*/  BAR.SYNC.DEFER_BLOCKING 0x0 ;  /* 0x0000000000007b1d */ /* 0x000fec0000010000 */
[----:B------:R1:W-:Y:S02]  /*2a90*/  @UP3 UTMALDG.2D [UR12], [UR16] ;  /* 0x0000000c100035b4 */ /* 0x0003e40008008000 */
[----:B------:R-:W-:Y:S06]  /*2aa0*/  BAR.SYNC.DEFER_BLOCKING 0x0 ;  /* 0x0000000000007b1d */ /* 0x000fec0000010000 */
[----:B------:R-:W3:Y:S02]  /*2ab0*/  SYNCS.PHASECHK.TRANS64.TRYWAIT P0, [UR18+0x18000], R0 ;  /* 0x01800000ff0075a7 */ /* 0x000ee40008000152 */
[----:B-1-3--:R-:W-:Y:S05]  /*2ac0*/  @!P0 BRA `(.L_x_48) ;  /* 0x0000001c00348947 */ /* 0x00afea0003800000 */
.L_x_50:
[----:B------:R-:W-:Y:S01]  /*2ad0*/  STL.64 [R1+0x1f8], R86 ;  /* 0x0001f85601007387 */ /* 0x000fe20000100a00 */
[----:B------:R-:W-:Y:S01]  /*2ae0*/  USHF.R.U32.HI UR16, URZ, 0x4, UR8 ;  /* 0x000000043f107899 */ /* 0x000fe20008011608 */
[----:B------:R-:W1:Y:S02]  /*2af0*/  LDC R0, c[0x0][0x230] ;  /* 0x00008c00ff007b82 */ /* 0x000e640000000800 */
[----:B------:R-:W-:Y:S04]  /*2b00*/  STL.64 [R1+0x1f0], R84 ;  /* 0x0001f05401007387 */ /* 0x000fe80000100a00 */
        /* <DEDUP_REMOVED lines=29> */
[----:B------:R3:W-:Y:S04]  /*2ce0*/  STL.64 [R1+0x100], R24 ;  /* 0x0001001801007387 */ /* 0x0007e80000100a00 */
[----:B---3--:R-:W3:Y:S04]  /*2cf0*/  LDL.LU.64 R24, [R1] ;  /* 0x0000000001187983 */ /* 0x008ee80000300a00 */
[----:B------:R-:W3:Y:S04]  /*2d00*/  LDL.LU.64 R26, [R1+0x8] ;  /* 0x00000800011a7983 */ /* 0x000ee80000300a00 */
        /* <DEDUP_REMOVED lines=29> */
[----:B------:R-:W3:Y:S01]  /*2ee0*/  LDL.LU.64 R86, [R1+0xf8] ;  /* 0x0000f80001567983 */ /* 0x000ee20000300a00 */
[----:B------:R-:W-:-:S02]  /*2ef0*/  USHF.R.U32.HI UR6, URZ, 0x4, UR12 ;  /* 0x000000043f067899 */ /* 0x000fc4000801160c */
[----:B------:R-:W-:Y:S02]  /*2f00*/  USGXT.U32 UR16, UR16, 0xe ;  /* 0x0000000e1010789a */ /* 0x000fe40008000000 */
[----:B------:R-:W-:Y:S01]  /*2f10*/  USGXT.U32 UR6, UR6, 0xe ;  /* 0x0000000e0606789a */ /* 0x000fe20008000000 */
[----:B------:R-:W-:Y:S01]  /*2f20*/  UMOV UR17, 0x80000020 ;  /* 0x8000002000117882 */ /* 0x000fe20000000000 */
[----:B------:R-:W-:Y:S01]  /*2f30*/  UMOV UR19, 0x80000020 ;  /* 0x8000002000137882 */ /* 0x000fe20000000000 */
[----:B------:R-:W-:Y:S01]  /*2f40*/  UIADD3 UR20, UP0, UR16, 0x2, URZ ;  /* 0x0000000210147890 */ /* 0x000fe2000ff1e03f */
[----:B------:R-:W-:-:S03]  /*2f50*/  UMOV UR8, URZ ;  /* 0x0000003f00087c82 */ /* 0x000fc60008000000 */
[----:B------:R-:W-:Y:S01]  /*2f60*/  UMOV UR18, UR6 ;  /* 0x0000000600127c82 */ /* 0x000fe20008000000 */
[----:B------:R-:W-:Y:S01]  /*2f70*/  UMOV UR22, 0xfffffffe ;  /* 0xfffffffe00167882 */ /* 0x000fe20000000000 */
[----:B------:R-:W-:Y:S01]  /*2f80*/  UMOV UR23, 0x7fffffdf ;  /* 0x7fffffdf00177882 */ /* 0x000fe20000000000 */
[----:B------:R-:W-:Y:S01]  /*2f90*/  UMOV UR7, URZ ;  /* 0x0000003f00077c82 */ /* 0x000fe20008000000 */
[----:B------:R-:W-:Y:S02]  /*2fa0*/  UIADD3.X UR21, UR8, -0x7fffffe0, URZ, UP0, !UPT ;  /* 0x8000002008157890 */ /* 0x000fe400087fe43f */
[----:B------:R-:W-:Y:S01]  /*2fb0*/  UIADD3.64 UR22, UR6, -UR22, URZ ;  /* 0x8000001606167297 */ /* 0x000fe2000fffe03f */
[----:B---3--:R-:W-:-:S06]  /*2fc0*/  WARPGROUP.ARRIVE ;  /* 0x00000000000079c5 */ /* 0x008fcc0000000000 */
[----:B------:R-:W-:Y:S01]  /*2fd0*/  HGMMA.64x128x16.F32.BF16 R24, gdesc[UR16], R24, gsb0 ;  /* 0x01e00000101879f0 */ /* 0x000fe20008001818 */
[----:B------:R-:W-:Y:S02]  /*2fe0*/  UIADD3.64 UR16, UR20, 0xfe, URZ ;  /* 0x000000fe14107897 */ /* 0x000fe4000fffe03f */
[----:B------:R-:W-:Y:S02]  /*2ff0*/  WARPGROUP.DEPBAR.LE gsb0, 0x0 ;  /* 0x00008000000079c5 */ /* 0x000fe40000010000 */
[----:B------:R-:W-:-:S07]  /*3000*/  WARPGROUP.ARRIVE ;  /* 0x00000000000079c5 */ /* 0x000fce0000000000 */
[----:B------:R-:W-:Y:S01]  /*3010*/  HGMMA.64x128x16.F32.BF16 R24, gdesc[UR20], R24, gsb0 ;  /* 0x01e00000141879f0 */ /* 0x000fe20008001818 */
[----:B------:R-:W-:Y:S01]  /*3020*/  UIADD3.64 UR32, UR20, 0x100, URZ ;  /* 0x0000010014207897 */ /* 0x000fe2000fffe03f */
[----:B------:R-:W-:Y:S01]  /*3030*/  UMOV UR34, UR22 ;  /* 0x0000001600227c82 */ /* 0x000fe20008000000 */
[----:B------:R-:W-:Y:S01]  /*3040*/  UMOV UR35, UR23 ;  /* 0x0000001700237c82 */ /* 0x000fe20008000000 */
[----:B------:R-:W-:Y:S02]  /*3050*/  WARPGROUP.DEPBAR.LE gsb0, 0x0 ;  /* 0x00008000000079c5 */ /* 0x000fe40000010000 */
[----:B------:R-:W-:Y:S01]  /*3060*/  WARPGROUP.ARRIVE ;  /* 0x00000000000079c5 */ /* 0x000fe20000000000 */
[----:B------:R-:W-:Y:S04]  /*3070*/  STL.64 [R1], R24 ;  /* 0x0000001801007387 */ /* 0x000fe80000100a00 */
[----:B------:R-:W-:Y:S01]  /*3080*/  STL.64 [R1+0x8], R26 ;  /* 0x0000081a01007387 */ /* 0x000fe20000100a00 */
[----:B------:R-:W-:Y:S03]  /*3090*/  HGMMA.64x128x16.F32.BF16 R152, gdesc[UR16], R152, gsb0 ;  /* 0x01e00000109879f0 */ /* 0x000fe60008001898 */
        /* <DEDUP_REMOVED lines=30> */
[----:B---3--:R-:W3:Y:S01]  /*3280*/  LDL.LU.64 R86, [R1+0x1f8] ;  /* 0x0001f80001567983 */ /* 0x008ee20000300a00 */
[----:B------:R-:W-:-:S02]  /*3290*/  WARPGROUP.DEPBAR.LE gsb0, 0x0 ;  /* 0x00008000000079c5 */ /* 0x000fc40000010000 */
[----:B------:R-:W-:Y:S01]  /*32a0*/  WARPGROUP.ARRIVE ;  /* 0x00000000000079c5 */ /* 0x000fe20000000000 */
[----:B------:R-:W3:Y:S04]  /*32b0*/  LDL.LU.64 R84, [R1+0x1f0] ;  /* 0x0001f00001547983 */ /* 0x000ee80000300a00 */
[----:B------:R-:W3:Y:S01]  /*32c0*/  LDL.LU.64 R82, [R1+0x1e8] ;  /* 0x0001e80001527983 */ /* 0x000ee20000300a00 */
[----:B------:R-:W-:Y:S03]  /*32d0*/  HGMMA.64x128x16.F32.BF16 R152, gdesc[UR32], R152, gsb0 ;  /* 0x01e00000209879f0 */ /* 0x000fe60008001898 */
        /* <DEDUP_REMOVED lines=29> */
[----:B------:R-:W-:-:S02]  /*34b0*/  UIADD3.64 UR16, UR20, 0x1fe, URZ ;  /* 0x000001fe14107897 */ /* 0x000fc4000fffe03f */
[----:B------:R-:W-:Y:S01]  /*34c0*/  UIADD3.64 UR32, UR20, 0x200, URZ ;  /* 0x0000020014207897 */ /* 0x000fe2000fffe03f */
[----:B------:R-:W-:Y:S01]  /*34d0*/  UMOV UR34, UR22 ;  /* 0x0000001600227c82 */ /* 0x000fe20008000000 */
[----:B------:R-:W-:Y:S01]  /*34e0*/  UMOV UR35, UR23 ;  /* 0x0000001700237c82 */ /* 0x000fe20008000000 */
[----:B------:R-:W-:Y:S02]  /*34f0*/  UIADD3 UR10, UR10, 0x20, URZ ;  /* 0x000000200a0a7890 */ /* 0x000fe4000fffe03f */
[----:B------:R-:W-:-:S04]  /*3500*/  UIADD3 UR5, UR5, 0x1, URZ ;  /* 0x0000000105057890 */ /* 0x000fc8000fffe03f */
[----:B-1----:R-:W-:Y:S01]  /*3510*/  ISETP.LE.AND P0, PT, R0, UR10, PT ;  /* 0x0000000a00007c0c */ /* 0x002fe2000bf03270 */
[----:B------:R-:W-:-:S04]  /*3520*/  UISETP.NE.U32.AND UP0, UPT, UR5, 0x4, UPT ;  /* 0x000000040500788c */ /* 0x000fc8000bf05070 */
[----:B------:R-:W-:Y:S01]  /*3530*/  USEL UR6, URZ, 0x1, UP0 ;  /* 0x000000013f067887 */ /* 0x000fe20008000000 */
[----:B------:R-:W-:Y:S02]  /*3540*/  WARPGROUP.DEPBAR.LE gsb0, 0x0 ;  /* 0x00008000000079c5 */ /* 0x000fe40000010000 */
[----:B------:R-:W-:Y:S01]  /*3550*/  WARPGROUP.ARRIVE ;  /* 0x00000000000079c5 */ /* 0x000fe20000000000 */
[----:B------:R-:W-:Y:S02]  /*3560*/  USEL UR5, UR5, URZ, UP0 ;  /* 0x0000003f05057287 */ /* 0x000fe40008000000 */
[----:B------:R-:W-:-:S03]  /*3570*/  ULOP3.LUT UR4, UR4, UR6, URZ, 0x3c, !UPT ;  /* 0x0000000604047292 */ /* 0x000fc6000f8e3c3f */
[----:B------:R-:W-:Y:S01]  /*3580*/  HGMMA.64x128x16.F32.BF16 R88, gdesc[UR16], R88, gsb0 ;  /* 0x01e00000105879f0 */ /* 0x000fe20008001858 */
[----:B------:R-:W-:Y:S02]  /*3590*/  UIADD3.64 UR16, UR20, 0x2fe, URZ ;  /* 0x000002fe14107897 */ /* 0x000fe4000fffe03f */
[----:B------:R-:W-:Y:S01]  /*35a0*/  UIADD3.64 UR20, UR20, 0x300, URZ ;  /* 0x0000030014147897 */ /* 0x000fe2000fffe03f */
[----:B------:R-:W-:Y:S02]  /*35b0*/  WARPGROUP.DEPBAR.LE gsb0, 0x0 ;  /* 0x00008000000079c5 */ /* 0x000fe40000010000 */
[----:B------:R-:W-:-:S06]  /*35c0*/  WARPGROUP.ARRIVE ;  /* 0x00000000000079c5 */ /* 0x000fcc0000000000 */
[----:B------:R-:W-:Y:S03]  /*35d0*/  HGMMA.64x128x16.F32.BF16 R88, gdesc[UR32], R88, gsb0 ;  /* 0x01e00000205879f0 */ /* 0x000fe60008001858 */
[----:B------:R-:W-:Y:S02]  /*35e0*/  WARPGROUP.DEPBAR.LE gsb0, 0x0 ;  /* 0x00008000000079c5 */ /* 0x000fe40000010000 */
[----:B---3--:R-:W-:-:S07]  /*35f0*/  WARPGROUP.ARRIVE ;  /* 0x00000000000079c5 */ /* 0x008fce0000000000 */
[----:B------:R-:W-:Y:S03]  /*3600*/  HGMMA.64x128x16.F32.BF16 R24, gdesc[UR16], R24, gsb0 ;  /* 0x01e00000101879f0 */ /* 0x000fe60008001818 */
[----:B------:R-:W-:Y:S02]  /*3610*/  WARPGROUP.DEPBAR.LE gsb0, 0x0 ;  /* 0x00008000000079c5 */ /* 0x000fe40000010000 */
[----:B------:R-:W-:-:S07]  /*3620*/  WARPGROUP.ARRIVE ;  /* 0x00000000000079c5 */ /* 0x000fce0000000000 */
[----:B------:R-:W-:Y:S03]  /*3630*/  HGMMA.64x128x16.F32.BF16 R24, gdesc[UR20], R24, gsb0 ;  /* 0x01e00000141879f0 */ /* 0x000fe60008001818 */
[----:B------:R-:W-:Y:S02]  /*3640*/  WARPGROUP.DEPBAR.LE gsb0, 0x0 ;  /* 0x00008000000079c5 */ /* 0x000fe40000010000 */
[----:B------:R-:W-:Y:S05]  /*3650*/  @!P0 BRA `(.L_x_49) ;  /* 0xfffffff000988947 */ /* 0x000fea000383ffff */
.L_x_47:
[----:B------:R5:W-:Y:S04]  /*3660*/  STL [R1+0x10c], R84 ;  /* 0x00010c5401007387 */ /* 0x000be80000100800 */
[----:B------:R-:W2:Y:S01]  /*3670*/  LDL.LU R8, [R1] ;  /* 0x0000000001087983 */ /* 0x000ea20000300800 */
[----:B---3--:R-:W-:Y:S06]  /*3680*/  BAR.SYNC.DEFER_BLOCKING 0x0 ;  /* 0x0000000000007b1d */ /* 0x008fec0000010000 */
[----:B-----5:R-:W2:Y:S04]  /*3690*/  LDL.LU R84, [R1+0x4] ;  /* 0x0000040001547983 */ /* 0x020ea80000300800 */
[----:B------:R3:W-:Y:S04]  /*36a0*/  STL [R1+0x108], R85 ;  /* 0x0001085501007387 */ /* 0x0007e80000100800 */
[----:B---3--:R-:W3:Y:S01]  /*36b0*/  LDL.LU R85, [R1+0xc] ;  /* 0x00000c0001557983 */ /* 0x008ee20000300800 */
[----:B------:R-:W5:Y:S03]  /*36c0*/  @!P2 SYNCS.CCTL.IV [UR24+0x18000] ;  /* 0x01800000ff00a9b1 */ /* 0x000f660008000018 */
[----:B------:R-:W3:Y:S04]  /*36d0*/  LDL.LU R9, [R1+0x8] ;  /* 0x0000080001097983 */ /* 0x000ee80000300800 */
[----:B------:R1:W-:Y:S01]  /*36e0*/  STL [R1+0x104], R86 ;  /* 0x0001045601007387 */ /* 0x0003e20000100800 */
[----:B-----5:R-:W-:Y:S06]  /*36f0*/  BAR.SYNC.DEFER_BLOCKING 0x0 ;  /* 0x0000000000007b1d */ /* 0x020fec0000010000 */
[----:B-1----:R-:W5:Y:S04]  /*3700*/  LDL.LU R86, [R1+0x14] ;  /* 0x0000140001567983 */ /* 0x002f680000300800 */
[----:B------:R-:W5:Y:S04]  /*3710*/  LDL.LU R10, [R1+0x10] ;  /* 0x00001000010a7983 */ /* 0x000f680000300800 */
[----:B------:R1:W-:Y:S01]  /*3720*/  STL [R1+0x100], R87 ;  /* 0x0001005701007387 */ /* 0x0003e20000100800 */
[----:B------:R-:W4:Y:S02]  /*3730*/  @!P2 SYNCS.CCTL.IV [UR24+0x18008] ;  /* 0x01800800ff00a9b1 */ /* 0x000f240008000018 */
[----:B----4-:R-:W-:Y:S06]  /*3740*/  BAR.SYNC.DEFER_BLOCKING 0x0 ;  /* 0x0000000000007b1d */ /* 0x010fec0000010000 */
[----:B-1----:R-:W4:Y:S04]  /*3750*/  LDL.LU R87, [R1+0x1c] ;  /* 0x00001c0001577983 */ /* 0x002f280000300800 */
[----:B------:R-:W4:Y:S04]  /*3760*/  LDL.LU R11, [R1+0x18] ;  /* 0x00001800010b7983 */ /* 0x000f280000300800 */
[----:B------:R-:W4:Y:S04]  /*3770*/  LDL.LU R3, [R1+0x24] ;  /* 0x0000240001037983 */ /* 0x000f280000300800 */
[----:B------:R-:W4:Y:S04]  /*3780*/  LDL.LU R4, [R1+0x20] ;  /* 0x0000200001047983 */ /* 0x000f280000300800 */
[----:B------:R-:W4:Y:S01]  /*3790*/  LDL.LU R2, [R1+0x2c] ;  /* 0x00002c0001027983 */ /* 0x000f220000300800 */
[----:B------:R-:W-:Y:S01]  /*37a0*/  F2FP.BF16.F32.PACK_AB R88, R89, R88 ;  /* 0x000000585958723e */ /* 0x000fe200000010ff */
[----:B------:R-:W1:Y:S02]  /*37b0*/  @!P2 SYNCS.CCTL.IV [UR24+0x18010] ;  /* 0x01801000ff00a9b1 */ /* 0x000e640008000018 */
[----:B------:R-:W4:Y:S04]  /*37c0*/  LDL.LU R5, [R1+0x28] ;  /* 0x0000280001057983 */ /* 0x000f280000300800 */
        /* <DEDUP_REMOVED lines=51> */
[----:B------:R-:W4:Y:S01]  /*3b00*/  LDL.LU R0, [R1+0xf8] ;  /* 0x0000f80001007983 */ /* 0x000f220000300800 */
[----:B--2---:R-:W-:Y:S01]  /*3b10*/  F2FP.BF16.F32.PACK_AB R8, R84, R8 ;  /* 0x000000085408723e */ /* 0x004fe200000010ff */
[----:B-1----:R-:W-:Y:S06]  /*3b20*/  BAR.SYNC.DEFER_BLOCKING 0x0 ;  /* 0x0000000000007b1d */ /* 0x002fec0000010000 */
[----:B------:R-:W2:Y:S01]  /*3b30*/  LDL.LU R84, [R1+0x10c] ;  /* 0x00010c0001547983 */ /* 0x000ea20000300800 */
[----:B---3--:R-:W-:-:S03]  /*3b40*/  F2FP.BF16.F32.PACK_AB R9, R85, R9 ;  /* 0x000000095509723e */ /* 0x008fc600000010ff */
[----:B------:R-:W2:Y:S01]  /*3b50*/  LDL.LU R85, [R1+0x108] ;  /* 0x0001080001557983 */ /* 0x000ea20000300800 */
[----:B-----5:R-:W-:Y:S02]  /*3b60*/  F2FP.BF16.F32.PACK_AB R10, R86, R10 ;  /* 0x0000000a560a723e */ /* 0x020fe400000010ff */
[----:B------:R-:W-:Y:S01]  /*3b70*/  F2FP.BF16.F32.PACK_AB R24, R25, R24 ;  /* 0x000000181918723e */ /* 0x000fe200000010ff */
[----:B------:R-:W3:Y:S01]  /*3b80*/  LDL.LU R86, [R1+0x104] ;  /* 0x0001040001567983 */ /* 0x000ee20000300800 */
[----:B----4-:R-:W-:Y:S02]  /*3b90*/  F2FP.BF16.F32.PACK_AB R11, R87, R11 ;  /* 0x0000000b570b723e */ /* 0x010fe400000010ff */
[----:B------:R-:W-:Y:S01]  /*3ba0*/  ELECT P0, URZ, PT ;  /* 0x00000000003f782f */ /* 0x000fe20003800000 */
[----:B------:R-:W3:Y:S01]  /*3bb0*/  LDL.LU R87, [R1+0x100] ;  /* 0x0001000001577983 */ /* 0x000ee20000300800 */
[----:B------:R-:W-:Y:S01]  /*3bc0*/  F2FP.BF16.F32.PACK_AB R89, R91, R90 ;  /* 0x0000005a5b59723e */ /* 0x000fe200000010ff */
[----:B------:R-:W1:Y:S01]  /*3bd0*/  @!P2 SYNCS.CCTL.IV [UR24+0x18018] ;  /* 0x01801800ff00a9b1 */ /* 0x000e620008000018 */
[----:B------:R-:W-:Y:S01]  /*3be0*/  F2FP.BF16.F32.PACK_AB R90, R93, R92 ;  /* 0x0000005c5d5a723e */ /* 0x000fe200000010ff */
[----:B------:R-:W-:Y:S01]  /*3bf0*/  UMOV UR10, UR11 ;  /* 0x0000000b000a7c82 */ /* 0x000fe20008000000 */
[----:B------:R-:W-:-:S02]  /*3c00*/  F2FP.BF16.F32.PACK_AB R25, R27, R26 ;  /* 0x0000001a1b19723e */ /* 0x000fc400000010ff */
[----:B------:R-:W-:Y:S02]  /*3c10*/  F2FP.BF16.F32.PACK_AB R4, R3, R4 ;  /* 0x000000040304723e */ /* 0x000fe400000010ff */
[----:B------:R-:W4:Y:S01]  /*3c20*/  S2R R3, SR_TID.X ;  /* 0x0000000000037919 */ /* 0x000f220000002100 */
[----:B------:R-:W-:Y:S02]  /*3c30*/  F2FP.BF16.F32.PACK_AB R26, R29, R28 ;  /* 0x0000001c1d1a723e */ /* 0x000fe400000010ff */
[----:B------:R-:W-:Y:S02]  /*3c40*/  F2FP.BF16.F32.PACK_AB R152, R153, R152 ;  /* 0x000000989998723e */ /* 0x000fe400000010ff */
[----:B------:R-:W-:Y:S02]  /*3c50*/  F2FP.BF16.F32.PACK_AB R5, R2, R5 ;  /* 0x000000050205723e */ /* 0x000fe400000010ff */
[----:B------:R-:W-:Y:S02]  /*3c60*/  F2FP.BF16.F32.PACK_AB R153, R155, R154 ;  /* 0x0000009a9b99723e */ /* 0x000fe400000010ff */
[----:B------:R-:W-:-:S02]  /*3c70*/  F2FP.BF16.F32.PACK_AB R184, R185, R184 ;  /* 0x000000b8b9b8723e */ /* 0x000fc400000010ff */
[----:B------:R-:W-:Y:S02]  /*3c80*/  F2FP.BF16.F32.PACK_AB R154, R157, R156 ;  /* 0x0000009c9d9a723e */ /* 0x000fe400000010ff */
        /* <DEDUP_REMOVED lines=9> */
[----:B------:R-:W-:Y:S01]  /*3d20*/  F2FP.BF16.F32.PACK_AB R56, R57, R56 ;  /* 0x000000383938723e */ /* 0x000fe200000010ff */
[C---:B----4-:R-:W-:Y:S01]  /*3d30*/  IMAD.SHL.U32 R93, R3.reuse, 0x10, RZ ;  /* 0x00000010035d7824 */ /* 0x050fe200078e00ff */
[----:B------:R-:W-:-:S02]  /*3d40*/  LOP3.LUT R2, R3, 0x7f, RZ, 0xc0, !PT ;  /* 0x0000007f03027812 */ /* 0x000fc400078ec0ff */
[----:B------:R-:W-:Y:S02]  /*3d50*/  SHF.R.U32.HI R28, RZ, 0x5, R3 ;  /* 0x00000005ff1c7819 */ /* 0x000fe40000011603 */
[----:B------:R-:W-:Y:S02]  /*3d60*/  ISETP.LT.U32.AND P0, PT, R2, 0x40, P0 ;  /* 0x000000400200780c */ /* 0x000fe40000701070 */
[----:B------:R-:W-:Y:S02]  /*3d70*/  F2FP.BF16.F32.PACK_AB R27, R31, R30 ;  /* 0x0000001e1f1b723e */ /* 0x000fe400000010ff */
[----:B------:R-:W-:Y:S02]  /*3d80*/  F2FP.BF16.F32.PACK_AB R57, R59, R58 ;  /* 0x0000003a3b39723e */ /* 0x000fe400000010ff */
[----:B------:R-:W-:Y:S02]  /*3d90*/  F2FP.BF16.F32.PACK_AB R58, R61, R60 ;  /* 0x0000003c3d3a723e */ /* 0x000fe400000010ff */
[----:B------:R-:W-:-:S02]  /*3da0*/  F2FP.BF16.F32.PACK_AB R59, R63, R62 ;  /* 0x0000003e3f3b723e */ /* 0x000fc400000010ff */
[----:B------:R-:W-:Y:S02]  /*3db0*/  F2FP.BF16.F32.PACK_AB R6, R252, R6 ;  /* 0x00000006fc06723e */ /* 0x000fe400000010ff */
[----:B------:R-:W-:Y:S01]  /*3dc0*/  F2FP.BF16.F32.PACK_AB R7, R251, R7 ;  /* 0x00000007fb07723e */ /* 0x000fe200000010ff */
[----:B------:R-:W-:Y:S01]  /*3dd0*/  VOTEU.ANY UP0, P0 ;  /* 0x00000000003f7886 */ /* 0x000fe20000000100 */
[----:B------:R-:W-:Y:S01]  /*3de0*/  F2FP.BF16.F32.PACK_AB R160, R161, R160 ;  /* 0x000000a0a1a0723e */ /* 0x000fe200000010ff */
[----:B------:R-:W-:Y:S01]  /*3df0*/  VOTEU.ANY UP1, P0 ;  /* 0x00000000003f7886 */ /* 0x000fe20000020100 */
[----:B------:R-:W-:Y:S02]  /*3e00*/  F2FP.BF16.F32.PACK_AB R161, R163, R162 ;  /* 0x000000a2a3a1723e */ /* 0x000fe400000010ff */
[----:B------:R-:W-:Y:S01]  /*3e10*/  F2FP.BF16.F32.PACK_AB R192, R193, R192 ;  /* 0x000000c0c1c0723e */ /* 0x000fe200000010ff */
[----:B------:R-:W-:Y:S01]  /*3e20*/  @UP0 UMOV UR6, UR30 ;  /* 0x0000001e00060c82 */ /* 0x000fe20008000000 */
[----:B------:R-:W-:Y:S01]  /*3e30*/  F2FP.BF16.F32.PACK_AB R162, R165, R164 ;  /* 0x000000a4a5a2723e */ /* 0x000fe200000010ff */
[----:B------:R-:W-:Y:S01]  /*3e40*/  @UP0 UMOV UR7, UR31 ;  /* 0x0000001f00070c82 */ /* 0x000fe20008000000 */
        /* <DEDUP_REMOVED lines=78> */
[----:B------:R-:W-:Y:S01]  /*4330*/  IMAD.SHL.U32 R0, R3, 0x80, RZ ;  /* 0x0000008003007824 */ /* 0x000fe200078e00ff */
[----:B------:R-:W-:-:S02]  /*4340*/  F2FP.BF16.F32.PACK_AB R144, R145, R144 ;  /* 0x000000909190723e */ /* 0x000fc400000010ff */
[----:B------:R-:W-:Y:S02]  /*4350*/  F2FP.BF16.F32.PACK_AB R114, R117, R116 ;  /* 0x000000747572723e */ /* 0x000fe400000010ff */
[----:B------:R-:W-:Y:S02]  /*4360*/  LOP3.LUT R0, R0, 0x780, RZ, 0xc0, !PT ;  /* 0x0000078000007812 */ /* 0x000fe400078ec0ff */
[----:B------:R-:W-:Y:S02]  /*4370*/  F2FP.BF16.F32.PACK_AB R115, R119, R118 ;  /* 0x000000767773723e */ /* 0x000fe400000010ff */
[----:B------:R-:W-:Y:S02]  /*4380*/  LOP3.LUT R0, R0, 0x70, R93, 0xf8, !PT ;  /* 0x0000007000007812 */ /* 0x000fe400078ef85d */
[----:B------:R-:W-:Y:S02]  /*4390*/  F2FP.BF16.F32.PACK_AB R145, R147, R146 ;  /* 0x000000929391723e */ /* 0x000fe400000010ff */
[----:B------:R-:W-:Y:S01]  /*43a0*/  LOP3.LUT R0, R0, 0x10, R3, 0x78, !PT ;  /* 0x0000001000007812 */ /* 0x000fe200078e7803 */
[----:B------:R-:W-:Y:S01]  /*43b0*/  IMAD.SHL.U32 R3, R3, 0x40, RZ ;  /* 0x0000004003037824 */ /* 0x000fe200078e00ff */
[----:B------:R-:W-:-:S02]  /*43c0*/  F2FP.BF16.F32.PACK_AB R48, R49, R48 ;  /* 0x000000303130723e */ /* 0x000fc400000010ff */
[----:B------:R-:W-:Y:S02]  /*43d0*/  F2FP.BF16.F32.PACK_AB R146, R149, R148 ;  /* 0x000000949592723e */ /* 0x000fe400000010ff */
[----:B------:R-:W-:Y:S02]  /*43e0*/  LOP3.LUT R0, R0, 0x1800, R3, 0xf8, !PT ;  /* 0x0000180000007812 */ /* 0x000fe400078ef803 */
[----:B------:R-:W-:Y:S02]  /*43f0*/  F2FP.BF16.F32.PACK_AB R147, R151, R150 ;  /* 0x000000969793723e */ /* 0x000fe400000010ff */
[C---:B------:R-:W-:Y:S01]  /*4400*/  LOP3.LUT R3, R0.reuse, 0x20, RZ, 0x3c, !PT ;  /* 0x0000002000037812 */ /* 0x040fe200078e3cff */
[----:B------:R-:W-:Y:S01]  /*4410*/  VIADD R2, R0, UR24 ;  /* 0x0000001800027c36 */ /* 0x000fe20008000000 */
[----:B------:R-:W-:Y:S02]  /*4420*/  F2FP.BF16.F32.PACK_AB R49, R51, R50 ;  /* 0x000000323331723e */ /* 0x000fe400000010ff */
[----:B------:R-:W-:Y:S01]  /*4430*/  F2FP.BF16.F32.PACK_AB R80, R81, R80 ;  /* 0x000000505150723e */ /* 0x000fe200000010ff */
[----:B------:R-:W-:Y:S01]  /*4440*/  VIADD R3, R3, UR24 ;  /* 0x0000001803037c36 */ /* 0x000fe20008000000 */
[----:B-1----:R1:W-:Y:S01]  /*4450*/  STSM.16.M88.4 [R2], R8 ;  /* 0x0000000802007844 */ /* 0x0023e20000000200 */
[----:B------:R-:W-:-:S02]  /*4460*/  F2FP.BF16.F32.PACK_AB R50, R53, R52 ;  /* 0x000000343532723e */ /* 0x000fc400000010ff */
[----:B------:R-:W-:Y:S01]  /*4470*/  F2FP.BF16.F32.PACK_AB R51, R55, R54 ;  /* 0x000000363733723e */ /* 0x000fe200000010ff */
[----:B------:R-:W-:Y:S01]  /*4480*/  STSM.16.M88.4 [R2+0x8000], R20 ;  /* 0x0080001402007844 */ /* 0x000fe20000000200 */
[----:B------:R-:W-:Y:S02]  /*4490*/  F2FP.BF16.F32.PACK_AB R81, R83, R82 ;  /* 0x000000525351723e */ /* 0x000fe400000010ff */
[----:B--2---:R-:W-:Y:S01]  /*44a0*/  F2FP.BF16.F32.PACK_AB R82, R85, R84 ;  /* 0x000000545552723e */ /* 0x004fe200000010ff */
[----:B------:R-:W-:Y:S01]  /*44b0*/  STSM.16.M88.4 [R2+0x2000], R152 ;  /* 0x0020009802007844 */ /* 0x000fe20000000200 */
[----:B------:R-:W-:-:S03]  /*44c0*/  R2UR UR5, R28 ;  /* 0x000000001c0572ca */ /* 0x000fc600000e0000 */
[----:B------:R-:W-:Y:S04]  /*44d0*/  STSM.16.M88.4 [R2+0xa000], R184 ;  /* 0x00a000b802007844 */ /* 0x000fe80000000200 */
[----:B------:R-:W-:Y:S01]  /*44e0*/  STSM.16.M88.4 [R2+0x4000], R88 ;  /* 0x0040005802007844 */ /* 0x000fe20000000200 */
[C---:B-1----:R-:W-:Y:S02]  /*44f0*/  LOP3.LUT R8, R0.reuse, 0x40, RZ, 0x3c, !PT ;  /* 0x0000004000087812 */ /* 0x042fe400078e3cff */
[----:B------:R-:W-:Y:S01]  /*4500*/  LOP3.LUT R0, R0, 0x60, RZ, 0x3c, !PT ;  /* 0x0000006000007812 */ /* 0x000fe200078e3cff */
[----:B------:R-:W-:Y:S02]  /*4510*/  STSM.16.M88.4 [R2+0xc000], R120 ;  /* 0x00c0007802007844 */ /* 0x000fe40000000200 */
[----:B------:R-:W-:Y:S01]  /*4520*/  VIADD R8, R8, UR24 ;  /* 0x0000001808087c36 */ /* 0x000fe20008000000 */
[----:B------:R-:W-:Y:S01]  /*4530*/  ULOP3.LUT UR5, UR5, 0x1, URZ, 0xc0, !UPT ;  /* 0x0000000105057892 */ /* 0x000fe2000f8ec03f */
[----:B------:R-:W-:Y:S01]  /*4540*/  STSM.16.M88.4 [R2+0x6000], R24 ;  /* 0x0060001802007844 */ /* 0x000fe20000000200 */
[----:B------:R-:W-:-:S02]  /*4550*/  VIADD R0, R0, UR24 ;  /* 0x0000001800007c36 */ /* 0x000fc40008000000 */
[----:B------:R-:W-:Y:S01]  /*4560*/  ULEA UR9, UR5, UR15, 0x6 ;  /* 0x0000000f05097291 */ /* 0x000fe2000f8e303f */
[----:B------:R-:W-:Y:S01]  /*4570*/  STSM.16.M88.4 [R2+0xe000], R56 ;  /* 0x00e0003802007844 */ /* 0x000fe20000000200 */
[----:B------:R-:W-:-:S03]  /*4580*/  ULEA UR8, UR5, UR24, 0xf ;  /* 0x0000001805087291 */ /* 0x000fc6000f8e783f */
[----:B------:R-:W-:Y:S04]  /*4590*/  STSM.16.M88.4 [R3], R4 ;  /* 0x0000000403007844 */ /* 0x000fe80000000200 */
[----:B------:R-:W-:Y:S04]  /*45a0*/  STSM.16.M88.4 [R3+0x8000], R216 ;  /* 0x008000d803007844 */ /* 0x000fe80000000200 */
[----:B------:R-:W-:Y:S04]  /*45b0*/  STSM.16.M88.4 [R3+0x2000], R160 ;  /* 0x002000a003007844 */ /* 0x000fe80000000200 */
[----:B------:R-:W-:Y:S04]  /*45c0*/  STSM.16.M88.4 [R3+0xa000], R192 ;  /* 0x00a000c003007844 */ /* 0x000fe80000000200 */
[----:B------:R-:W-:Y:S01]  /*45d0*/  STSM.16.M88.4 [R3+0x4000], R96 ;  /* 0x0040006003007844 */ /* 0x000fe20000000200 */
[----:B---3--:R-:W-:-:S03]  /*45e0*/  F2FP.BF16.F32.PACK_AB R83, R87, R86 ;  /* 0x000000565753723e */ /* 0x008fc600000010ff */
[----:B------:R-:W-:Y:S04]  /*45f0*/  STSM.16.M88.4 [R3+0xc000], R128 ;  /* 0x00c0008003007844 */ /* 0x000fe80000000200 */
[----:B------:R-:W-:Y:S04]  /*4600*/  STSM.16.M88.4 [R3+0x6000], R32 ;  /* 0x0060002003007844 */ /* 0x000fe80000000200 */
[----:B------:R-:W-:Y:S04]  /*4610*/  STSM.16.M88.4 [R3+0xe000], R64 ;  /* 0x00e0004003007844 */ /* 0x000fe80000000200 */
[----:B------:R-:W-:Y:S04]  /*4620*/  STSM.16.M88.4 [R8], R12 ;  /* 0x0000000c08007844 */ /* 0x000fe80000000200 */
[----:B------:R-:W-:Y:S04]  /*4630*/  STSM.16.M88.4 [R8+0x8000], R220 ;  /* 0x008000dc08007844 */ /* 0x000fe80000000200 */
[----:B------:R-:W-:Y:S04]  /*4640*/  STSM.16.M88.4 [R8+0x2000], R168 ;  /* 0x002000a808007844 */ /* 0x000fe80000000200 */
[----:B------:R-:W-:Y:S04]  /*4650*/  STSM.16.M88.4 [R8+0xa000], R200 ;  /* 0x00a000c808007844 */ /* 0x000fe80000000200 */
[----:B------:R-:W-:Y:S04]  /*4660*/  STSM.16.M88.4 [R8+0x4000], R104 ;  /* 0x0040006808007844 */ /* 0x000fe80000000200 */
        /* <DEDUP_REMOVED lines=10> */
[----:B------:R-:W-:Y:S01]  /*4710*/  STSM.16.M88.4 [R0+0xe000], R80 ;  /* 0x00e0005000007844 */ /* 0x000fe20000000200 */
[----:B------:R1:W-:Y:S06]  /*4720*/  MEMBAR.ALL.CTA ;  /* 0x0000000000007992 */ /* 0x0003ec0000008000 */
[----:B-1----:R-:W1:Y:S02]  /*4730*/  FENCE.VIEW.ASYNC.S ;  /* 0x00000000000073c6 */ /* 0x002e640000000000 */
[----:B-1----:R-:W-:Y:S06]  /*4740*/  BAR.SYNC.DEFER_BLOCKING 0x0 ;  /* 0x0000000000007b1d */ /* 0x002fec0000010000 */
[----:B------:R1:W-:Y:S01]  /*4750*/  @UP1 UTMASTG.2D [UR8], [UR6] ;  /* 0x00000008060013b5 */ /* 0x0003e20008008000 */
[----:B------:R0:W-:Y:S01]  /*4760*/  UTMACMDFLUSH ;  /* 0x00000000000079b7 */ /* 0x0001e20000000000 */
[----:B------:R-:W-:-:S04]  /*4770*/  DEPBAR.LE SB0, 0x0 ;  /* 0x000080000000791a */ /* 0x000fc80000000000 */
[----:B------:R-:W-:Y:S06]  /*4780*/  BAR.SYNC.DEFER_BLOCKING 0x0 ;  /* 0x0000000000007b1d */ /* 0x000fec0000010000 */
[----:B-1----:R-:W-:Y:S05]  /*4790*/  EXIT ;  /* 0x000000000000794d */ /* 0x002fea0003800000 */
.L_x_48:
[----:B------:R-:W1:Y:S02]  /*47a0*/  SYNCS.PHASECHK.TRANS64.TRYWAIT P0, [UR18+0x18000], R0 ;  /* 0x01800000ff0075a7 */ /* 0x000e640008000152 */
[----:B-1----:R-:W-:Y:S05]  /*47b0*/  @!P0 BRA `(.L_x_48) ;  /* 0xfffffffc00f88947 */ /* 0x002fea000383ffff */
[----:B------:R-:W-:Y:S05]  /*47c0*/  BRA `(.L_x_50) ;  /* 0xffffffe000c07947 */ /* 0x000fea000383ffff */
.L_x_51:
[----:B------:R-:W-:-:S00]  /*47d0*/  BRA `(.L_x_51) ;  /* 0xfffffffc00fc7947 */ /* 0x000fc0000383ffff */
[----:B------:R-:W-:-:S00]  /*47e0*/  NOP ;  /* 0x0000000000007918 */ /* 0x000fc00000000000 */
        /* <DEDUP_REMOVED lines=9> */
.L_x_52:


//--------------------- .nv.shared.gluon_wgmma    --------------------------
	.section	.nv.shared.gluon_wgmma,"aw",@nobits
	.sectionflags	@""
	.align	16
	.zero		1024


//--------------------- .nv.shared.reserved.0     --------------------------
	.section	.nv.shared.reserved.0,"aw",@nobits
	.weak		__nv_reservedSMEM_offset_0_alias
	.size		__nv_reservedSMEM_offset_0_alias, 0, 0
	.other		__nv_reservedSMEM_offset_0_alias,@"STO_CUDA_RESERVED_SHARED STV_DEFAULT"
__nv_reservedSMEM_offset_0_alias:
	.zero		0


//--------------------- .nv.constant0.gluon_wgmma --------------------------
	.section	.nv.constant0.gluon_wgmma,"a",@progbits
	.sectionflags	@""
	.align	4
.nv.constant0.gluon_wgmma:
	.zero		608


//--------------------- SYMBOLS --------------------------

	.type		.nv.reservedSmem.offset0,@object
	.size		.nv.reservedSmem.offset0,0x4
